	.target	sm_90a

	.elftype	@"ET_EXEC"


//--------------------- .note.nv.tkinfo           --------------------------
	.section	.note.nv.tkinfo,"",@"SHT_NOTE"
	.sectionflags	@"SHF_NOTE_NV_TKINFO"
	.tkinfo
        /*0018*/ 	.word	0x00000002
        /*0030*/ 	.string	""
        /*0030*/ 	.string	"ptxas"
        /*0030*/ 	.string	"Cuda compilation tools, release 13.0, V13.0.88"
        /*0030*/ 	.string	"Build cuda_13.0.r13.0/compiler.36424714_0"
        /*0030*/ 	.string	"-arch sm_90a -m 64 "



//--------------------- .note.nv.cuinfo           --------------------------
	.section	.note.nv.cuinfo,"",@"SHT_NOTE"
	.sectionflags	@"SHF_NOTE_NV_CUINFO"
        /*0018*/ 	.short	0x0002
        /*001a*/ 	.short	0x005a
        /*001c*/ 	.short	0x0082
	.zero		2


//--------------------- .nv.info                  --------------------------
	.section	.nv.info,"",@"SHT_CUDA_INFO"
	.align	4


	//----- nvinfo : EIATTR_REGCOUNT
	.align		4
        /*0000*/ 	.byte	0x04, 0x2f
        /*0002*/ 	.short	(.L_15 - .L_14)
	.align		4
.L_14:
        /*0004*/ 	.word	index@(_ZN7cutlass13device_kernelINS_4gemm6kernel13GemmUniversalIN4cute5tupleIJiiiiEEENS1_10collective13CollectiveMmaINS1_34MainloopSm90TmaGmmaWarpSpecializedILi4ENS5_IJNS4_1CILi2EEENSA_ILi1EEESC_EEENS1_32KernelTmaWarpSpecializedPingpongEEENS5_IJNSA_ILi64EEENSA_ILi256EEESG_EEENS_10tfloat32_tENS5_IJlSC_lEEESJ_SK_NS4_8TiledMMAINS4_8MMA_AtomIJNS4_4SM904GMMA30MMA_64x256x8_F32TF32TF32_SS_TNILNSO_7ScaleInE1ELSQ_1EEEEEENS4_6LayoutINS5_IJSC_SC_SC_EEENS5_IJNSA_ILi0EEESV_SV_EEEEENS5_IJNS4_10UnderscoreESY_SY_EEEEENS4_13SM90_TMA_LOADENS4_14ComposedLayoutINS4_7SwizzleILi3ELi4ELi3EEENS4_18smem_ptr_flag_bitsILi32EEENST_INS5_IJNSA_ILi8EEENSA_ILi32EEEEEENS5_IJS18_SC_EEEEEEEvNS4_8identityENS4_23SM90_TMA_LOAD_MULTICASTES1C_vS1D_EENS_8epilogue10collective6detail29Sm90TmaWarpSpecializedAdapterINS1H_15DefaultEpilogueISJ_SK_SK_NS1G_6thread17LinearCombinationISJ_Li1EffLNS1L_9ScaleType4KindE0ELNS_15FloatRoundStyleE2ESJ_EENS1_15EpilogueDefaultEEEEEvvEEEEvNT_6ParamsE)
        /*0008*/ 	.word	0x000000a8


	//----- nvinfo : EIATTR_FRAME_SIZE
	.align		4
.L_15:
        /*000c*/ 	.byte	0x04, 0x11
        /*000e*/ 	.short	(.L_17 - .L_16)
	.align		4
.L_16:
        /*0010*/ 	.word	index@(_ZN7cutlass13device_kernelINS_4gemm6kernel13GemmUniversalIN4cute5tupleIJiiiiEEENS1_10collective13CollectiveMmaINS1_34MainloopSm90TmaGmmaWarpSpecializedILi4ENS5_IJNS4_1CILi2EEENSA_ILi1EEESC_EEENS1_32KernelTmaWarpSpecializedPingpongEEENS5_IJNSA_ILi64EEENSA_ILi256EEESG_EEENS_10tfloat32_tENS5_IJlSC_lEEESJ_SK_NS4_8TiledMMAINS4_8MMA_AtomIJNS4_4SM904GMMA30MMA_64x256x8_F32TF32TF32_SS_TNILNSO_7ScaleInE1ELSQ_1EEEEEENS4_6LayoutINS5_IJSC_SC_SC_EEENS5_IJNSA_ILi0EEESV_SV_EEEEENS5_IJNS4_10UnderscoreESY_SY_EEEEENS4_13SM90_TMA_LOADENS4_14ComposedLayoutINS4_7SwizzleILi3ELi4ELi3EEENS4_18smem_ptr_flag_bitsILi32EEENST_INS5_IJNSA_ILi8EEENSA_ILi32EEEEEENS5_IJS18_SC_EEEEEEEvNS4_8identityENS4_23SM90_TMA_LOAD_MULTICASTES1C_vS1D_EENS_8epilogue10collective6detail29Sm90TmaWarpSpecializedAdapterINS1H_15DefaultEpilogueISJ_SK_SK_NS1G_6thread17LinearCombinationISJ_Li1EffLNS1L_9ScaleType4KindE0ELNS_15FloatRoundStyleE2ESJ_EENS1_15EpilogueDefaultEEEEEvvEEEEvNT_6ParamsE)
        /*0014*/ 	.word	0x00000000


	//----- nvinfo : EIATTR_MIN_STACK_SIZE
	.align		4
.L_17:
        /*0018*/ 	.byte	0x04, 0x12
        /*001a*/ 	.short	(.L_19 - .L_18)
	.align		4
.L_18:
        /*001c*/ 	.word	index@(_ZN7cutlass13device_kernelINS_4gemm6kernel13GemmUniversalIN4cute5tupleIJiiiiEEENS1_10collective13CollectiveMmaINS1_34MainloopSm90TmaGmmaWarpSpecializedILi4ENS5_IJNS4_1CILi2EEENSA_ILi1EEESC_EEENS1_32KernelTmaWarpSpecializedPingpongEEENS5_IJNSA_ILi64EEENSA_ILi256EEESG_EEENS_10tfloat32_tENS5_IJlSC_lEEESJ_SK_NS4_8TiledMMAINS4_8MMA_AtomIJNS4_4SM904GMMA30MMA_64x256x8_F32TF32TF32_SS_TNILNSO_7ScaleInE1ELSQ_1EEEEEENS4_6LayoutINS5_IJSC_SC_SC_EEENS5_IJNSA_ILi0EEESV_SV_EEEEENS5_IJNS4_10UnderscoreESY_SY_EEEEENS4_13SM90_TMA_LOADENS4_14ComposedLayoutINS4_7SwizzleILi3ELi4ELi3EEENS4_18smem_ptr_flag_bitsILi32EEENST_INS5_IJNSA_ILi8EEENSA_ILi32EEEEEENS5_IJS18_SC_EEEEEEEvNS4_8identityENS4_23SM90_TMA_LOAD_MULTICASTES1C_vS1D_EENS_8epilogue10collective6detail29Sm90TmaWarpSpecializedAdapterINS1H_15DefaultEpilogueISJ_SK_SK_NS1G_6thread17LinearCombinationISJ_Li1EffLNS1L_9ScaleType4KindE0ELNS_15FloatRoundStyleE2ESJ_EENS1_15EpilogueDefaultEEEEEvvEEEEvNT_6ParamsE)
        /*0020*/ 	.word	0x00000000
.L_19:


//--------------------- .nv.compat                --------------------------
	.section	.nv.compat,"",@"SHT_CUDA_COMPAT_INFO"
	.align	4
        /*0000*/ 	.byte	0x02, 0x09, 0x01, 0x00, 0x02, 0x02, 0x04, 0x00, 0x02, 0x05, 0x05, 0x00, 0x03, 0x07, 0x01, 0x01
        /*0010*/ 	.byte	0x02, 0x03, 0x01, 0x00, 0x02, 0x06, 0x01, 0x00, 0x04, 0x0b, 0x08, 0x00, 0x00, 0x00, 0x00, 0x00
        /*0020*/ 	.byte	0x00, 0x00, 0x00, 0x00


//--------------------- .nv.info._ZN7cutlass13device_kernelINS_4gemm6kernel13GemmUniversalIN4cute5tupleIJiiiiEEENS1_10collective13CollectiveMmaINS1_34MainloopSm90TmaGmmaWarpSpecializedILi4ENS5_IJNS4_1CILi2EEENSA_ILi1EEESC_EEENS1_32KernelTmaWarpSpecializedPingpongEEENS5_IJNSA_ILi64EEENSA_ILi256EEESG_EEENS_10tfloat32_tENS5_IJlSC_lEEESJ_SK_NS4_8TiledMMAINS4_8MMA_AtomIJNS4_4SM904GMMA30MMA_64x256x8_F32TF32TF32_SS_TNILNSO_7ScaleInE1ELSQ_1EEEEEENS4_6LayoutINS5_IJSC_SC_SC_EEENS5_IJNSA_ILi0EEESV_SV_EEEEENS5_IJNS4_10UnderscoreESY_SY_EEEEENS4_13SM90_TMA_LOADENS4_14ComposedLayoutINS4_7SwizzleILi3ELi4ELi3EEENS4_18smem_ptr_flag_bitsILi32EEENST_INS5_IJNSA_ILi8EEENSA_ILi32EEEEEENS5_IJS18_SC_EEEEEEEvNS4_8identityENS4_23SM90_TMA_LOAD_MULTICASTES1C_vS1D_EENS_8epilogue10collective6detail29Sm90TmaWarpSpecializedAdapterINS1H_15DefaultEpilogueISJ_SK_SK_NS1G_6thread17LinearCombinationISJ_Li1EffLNS1L_9ScaleType4KindE0ELNS_15FloatRoundStyleE2ESJ_EENS1_15EpilogueDefaultEEEEEvvEEEEvNT_6ParamsE --------------------------
	.section	.nv.info._ZN7cutlass13device_kernelINS_4gemm6kernel13GemmUniversalIN4cute5tupleIJiiiiEEENS1_10collective13CollectiveMmaINS1_34MainloopSm90TmaGmmaWarpSpecializedILi4ENS5_IJNS4_1CILi2EEENSA_ILi1EEESC_EEENS1_32KernelTmaWarpSpecializedPingpongEEENS5_IJNSA_ILi64EEENSA_ILi256EEESG_EEENS_10tfloat32_tENS5_IJlSC_lEEESJ_SK_NS4_8TiledMMAINS4_8MMA_AtomIJNS4_4SM904GMMA30MMA_64x256x8_F32TF32TF32_SS_TNILNSO_7ScaleInE1ELSQ_1EEEEEENS4_6LayoutINS5_IJSC_SC_SC_EEENS5_IJNSA_ILi0EEESV_SV_EEEEENS5_IJNS4_10UnderscoreESY_SY_EEEEENS4_13SM90_TMA_LOADENS4_14ComposedLayoutINS4_7SwizzleILi3ELi4ELi3EEENS4_18smem_ptr_flag_bitsILi32EEENST_INS5_IJNSA_ILi8EEENSA_ILi32EEEEEENS5_IJS18_SC_EEEEEEEvNS4_8identityENS4_23SM90_TMA_LOAD_MULTICASTES1C_vS1D_EENS_8epilogue10collective6detail29Sm90TmaWarpSpecializedAdapterINS1H_15DefaultEpilogueISJ_SK_SK_NS1G_6thread17LinearCombinationISJ_Li1EffLNS1L_9ScaleType4KindE0ELNS_15FloatRoundStyleE2ESJ_EENS1_15EpilogueDefaultEEEEEvvEEEEvNT_6ParamsE,"",@"SHT_CUDA_INFO"
	.sectionflags	@""
	.align	4


	//----- nvinfo : EIATTR_CUDA_API_VERSION
	.align		4
        /*0000*/ 	.byte	0x04, 0x37
        /*0002*/ 	.short	(.L_21 - .L_20)
.L_20:
        /*0004*/ 	.word	0x00000082


	//----- nvinfo : EIATTR_KPARAM_INFO
	.align		4
.L_21:
        /*0008*/ 	.byte	0x04, 0x17
        /*000a*/ 	.short	(.L_23 - .L_22)
.L_22:
        /*000c*/ 	.word	0x00000000
        /*0010*/ 	.short	0x0000
        /*0012*/ 	.short	0x0070
        /*0014*/ 	.byte	0x00, 0xf0, 0x01, 0x10


	//----- nvinfo : EIATTR_SPARSE_MMA_MASK
	.align		4
.L_23:
        /*0018*/ 	.byte	0x03, 0x50
        /*001a*/ 	.short	0x0000


	//----- nvinfo : EIATTR_MAXREG_COUNT
	.align		4
        /*001c*/ 	.byte	0x03, 0x1b
        /*001e*/ 	.short	0x00a8


	//----- nvinfo : EIATTR_NUM_BARRIERS
	.align		4
        /*0020*/ 	.byte	0x02, 0x4c
        /*0022*/ 	.byte	0x01
	.zero		1


	//----- nvinfo : EIATTR_EXTERNS
	.align		4
        /*0024*/ 	.byte	0x04, 0x0f
        /*0026*/ 	.short	(.L_25 - .L_24)


	//   ....[0]....
	.align		4
.L_24:
        /*0028*/ 	.word	index@(__assertfail)


	//----- nvinfo : EIATTR_MERCURY_ISA_VERSION
	.align		4
.L_25:
        /*002c*/ 	.byte	0x03, 0x5f
        /*002e*/ 	.short	0x0101


	//----- nvinfo : EIATTR_INT_WARP_WIDE_INSTR_OFFSETS
	.align		4
        /*0030*/ 	.byte	0x04, 0x31
        /*0032*/ 	.short	(.L_27 - .L_26)


	//   ....[0]....
.L_26:
        /*0034*/ 	.word	0x000005d0


	//   ....[1]....
        /*0038*/ 	.word	0x00000610


	//   ....[2]....
        /*003c*/ 	.word	0x000006a0


	//   ....[3]....
        /*0040*/ 	.word	0x000006b0


	//   ....[4]....
        /*0044*/ 	.word	0x000006d0


	//   ....[5]....
        /*0048*/ 	.word	0x000006f0


	//   ....[6]....
        /*004c*/ 	.word	0x000007e0


	//   ....[7]....
        /*0050*/ 	.word	0x00000800


	//   ....[8]....
        /*0054*/ 	.word	0x000025b0


	//----- nvinfo : EIATTR_COOP_GROUP_MASK_REGIDS
	.align		4
.L_27:
        /*0058*/ 	.byte	0x04, 0x29
        /*005a*/ 	.short	(.L_29 - .L_28)


	//   ....[0]....
.L_28:
        /*005c*/ 	.word	0xffffffff


	//   ....[1]....
        /*0060*/ 	.word	0xffffffff


	//   ....[2]....
        /*0064*/ 	.word	0xffffffff


	//   ....[3]....
        /*0068*/ 	.word	0xffffffff


	//   ....[4]....
        /*006c*/ 	.word	0xffffffff


	//   ....[5]....
        /*0070*/ 	.word	0xffffffff


	//   ....[6]....
        /*0074*/ 	.word	0xffffffff


	//----- nvinfo : EIATTR_COOP_GROUP_INSTR_OFFSETS
	.align		4
.L_29:
        /*0078*/ 	.byte	0x04, 0x28
        /*007a*/ 	.short	(.L_31 - .L_30)


	//   ....[0]....
.L_30:
        /*007c*/ 	.word	0x00000060


	//   ....[1]....
        /*0080*/ 	.word	0x00000080


	//   ....[2]....
        /*0084*/ 	.word	0x00000180


	//   ....[3]....
        /*0088*/ 	.word	0x000003b0


	//   ....[4]....
        /*008c*/ 	.word	0x00000400


	//   ....[5]....
        /*0090*/ 	.word	0x000005a0


	//   ....[6]....
        /*0094*/ 	.word	0x00000980


	//----- nvinfo : EIATTR_REG_RECONFIG
	.align		4
.L_31:
        /*0098*/ 	.byte	0x01, 0x54
	.zero		2


	//----- nvinfo : EIATTR_SYSCALL_OFFSETS
	.align		4
        /*009c*/ 	.byte	0x04, 0x46
        /*009e*/ 	.short	(.L_33 - .L_32)


	//   ....[0]....
.L_32:
        /*00a0*/ 	.word	0x000018e0


	//----- nvinfo : EIATTR_MBARRIER_INSTR_OFFSETS
	.align		4
.L_33:
        /*00a4*/ 	.byte	0x04, 0x39
        /*00a6*/ 	.short	(.L_35 - .L_34)


	//   ....[0]....
.L_34:
        /*00a8*/ 	.word	0x00000300
        /*00ac*/ 	.word	0x000000ff
        /*00b0*/ 	.word	0x00000000
        /*00b4*/ 	.short	0x0100
        /*00b6*/ 	.byte	0x07
	.zero		1


	//   ....[1]....
        /*00b8*/ 	.word	0x00000310
        /*00bc*/ 	.word	0x000000ff
        /*00c0*/ 	.word	0x00000020
        /*00c4*/ 	.short	0x0100
        /*00c6*/ 	.byte	0x07
	.zero		1


	//   ....[2]....
        /*00c8*/ 	.word	0x00000320
        /*00cc*/ 	.word	0x000000ff
        /*00d0*/ 	.word	0x00000008
        /*00d4*/ 	.short	0x0100
        /*00d6*/ 	.byte	0x07
	.zero		1


	//   ....[3]....
        /*00d8*/ 	.word	0x00000330
        /*00dc*/ 	.word	0x000000ff
        /*00e0*/ 	.word	0x00000028
        /*00e4*/ 	.short	0x0100
        /*00e6*/ 	.byte	0x07
	.zero		1


	//   ....[4]....
        /*00e8*/ 	.word	0x00000340
        /*00ec*/ 	.word	0x000000ff
        /*00f0*/ 	.word	0x00000010
        /*00f4*/ 	.short	0x0100
        /*00f6*/ 	.byte	0x07
	.zero		1


	//   ....[5]....
        /*00f8*/ 	.word	0x00000350
        /*00fc*/ 	.word	0x000000ff
        /*0100*/ 	.word	0x00000030
        /*0104*/ 	.short	0x0100
        /*0106*/ 	.byte	0x07
	.zero		1


	//   ....[6]....
        /*0108*/ 	.word	0x00000360
        /*010c*/ 	.word	0x000000ff
        /*0110*/ 	.word	0x00000018
        /*0114*/ 	.short	0x0100
        /*0116*/ 	.byte	0x07
	.zero		1


	//   ....[7]....
        /*0118*/ 	.word	0x00000370
        /*011c*/ 	.word	0x000000ff
        /*0120*/ 	.word	0x00000038
        /*0124*/ 	.short	0x0100
        /*0126*/ 	.byte	0x07
	.zero		1


	//   ....[8]....
        /*0128*/ 	.word	0x00000840
        /*012c*/ 	.word	0x000000ff
        /*0130*/ 	.word	0x00000070
        /*0134*/ 	.short	0x0100
        /*0136*/ 	.byte	0x0c
	.zero		1


	//   ....[9]....
        /*0138*/ 	.word	0x000008a0
        /*013c*/ 	.word	0x000000ff
        /*0140*/ 	.word	0x00000078
        /*0144*/ 	.short	0x0100
        /*0146*/ 	.byte	0x0c
	.zero		1


	//   ....[10]....
        /*0148*/ 	.word	0x000008d0
        /*014c*/ 	.word	0x000000ff
        /*0150*/ 	.word	0x00000050
        /*0154*/ 	.short	0x0100
        /*0156*/ 	.byte	0x0d
	.zero		1


	//   ....[11]....
        /*0158*/ 	.word	0x00000910
        /*015c*/ 	.word	0x000000ff
        /*0160*/ 	.word	0x00000058
        /*0164*/ 	.short	0x0100
        /*0166*/ 	.byte	0x0d
	.zero		1


	//   ....[12]....
        /*0168*/ 	.word	0x00000920
        /*016c*/ 	.word	0x000000ff
        /*0170*/ 	.word	0x00000060
        /*0174*/ 	.short	0x0100
        /*0176*/ 	.byte	0x0d
	.zero		1


	//   ....[13]....
        /*0178*/ 	.word	0x00000930
        /*017c*/ 	.word	0x000000ff
        /*0180*/ 	.word	0x00000068
        /*0184*/ 	.short	0x0100
        /*0186*/ 	.byte	0x0d
	.zero		1


	//   ....[14]....
        /*0188*/ 	.word	0x000017c0
        /*018c*/ 	.word	0x0000009d
        /*0190*/ 	.word	0x00000000
        /*0194*/ 	.short	0x010a
        /*0196*/ 	.byte	0x2e
	.zero		1


	//   ....[15]....
        /*0198*/ 	.word	0x00001970
        /*019c*/ 	.word	0x00000003
        /*01a0*/ 	.word	0x00000000
        /*01a4*/ 	.short	0x010a
        /*01a6*/ 	.byte	0x3f
	.zero		1


	//   ....[16]....
        /*01a8*/ 	.word	0x000019d0
        /*01ac*/ 	.word	0x00000003
        /*01b0*/ 	.word	0x00000000
        /*01b4*/ 	.short	0x010a
        /*01b6*/ 	.byte	0x3f
	.zero		1


	//   ....[17]....
        /*01b8*/ 	.word	0x00001f60
        /*01bc*/ 	.word	0x000000ff
        /*01c0*/ 	.word	0x00000000
        /*01c4*/ 	.short	0x010a
        /*01c6*/ 	.byte	0x04
	.zero		1


	//   ....[18]....
        /*01c8*/ 	.word	0x00001fa0
        /*01cc*/ 	.word	0x000000ff
        /*01d0*/ 	.word	0x00000000
        /*01d4*/ 	.short	0x010a
        /*01d6*/ 	.byte	0x04
	.zero		1


	//   ....[19]....
        /*01d8*/ 	.word	0x00002440
        /*01dc*/ 	.word	0x00000004
        /*01e0*/ 	.word	0x00000000
        /*01e4*/ 	.short	0x0101
        /*01e6*/ 	.byte	0x3f
	.zero		1


	//   ....[20]....
        /*01e8*/ 	.word	0x00002540
        /*01ec*/ 	.word	0x0000009e
        /*01f0*/ 	.word	0x00000000
        /*01f4*/ 	.short	0x0101
        /*01f6*/ 	.byte	0x2f
	.zero		1


	//   ....[21]....
        /*01f8*/ 	.word	0x00002630
        /*01fc*/ 	.word	0x00000000
        /*0200*/ 	.word	0x00000000
        /*0204*/ 	.short	0x0101
        /*0206*/ 	.byte	0x3f
	.zero		1


	//   ....[22]....
        /*0208*/ 	.word	0x000026f0
        /*020c*/ 	.word	0x0000009d
        /*0210*/ 	.word	0x00000010
        /*0214*/ 	.short	0x010a
        /*0216*/ 	.byte	0x2e
	.zero		1


	//   ....[23]....
        /*0218*/ 	.word	0x0000a4c0
        /*021c*/ 	.word	0x000000a0
        /*0220*/ 	.word	0x00000000
        /*0224*/ 	.short	0x0101
        /*0226*/ 	.byte	0x2f
	.zero		1


	//   ....[24]....
        /*0228*/ 	.word	0x0000aee0
        /*022c*/ 	.word	0x00000007
        /*0230*/ 	.word	0x00000020
        /*0234*/ 	.short	0x010a
        /*0236*/ 	.byte	0x3f
	.zero		1


	//   ....[25]....
        /*0238*/ 	.word	0x0000b370
        /*023c*/ 	.word	0x00000003
        /*0240*/ 	.word	0x00000078
        /*0244*/ 	.short	0x0101
        /*0246*/ 	.byte	0x3f
	.zero		1


	//   ....[26]....
        /*0248*/ 	.word	0x0000bae0
        /*024c*/ 	.word	0x00000007
        /*0250*/ 	.word	0x00000000
        /*0254*/ 	.short	0x010a
        /*0256*/ 	.byte	0x3f
	.zero		1


	//   ....[27]....
        /*0258*/ 	.word	0x0000bb60
        /*025c*/ 	.word	0x00000009
        /*0260*/ 	.word	0x00000000
        /*0264*/ 	.short	0x010a
        /*0266*/ 	.byte	0x3f
	.zero		1


	//   ....[28]....
        /*0268*/ 	.word	0x0000bbf0
        /*026c*/ 	.word	0x00000006
        /*0270*/ 	.word	0x00000000
        /*0274*/ 	.short	0x010a
        /*0276*/ 	.byte	0x3f
	.zero		1


	//   ....[29]....
        /*0278*/ 	.word	0x0000bc80
        /*027c*/ 	.word	0x00000003
        /*0280*/ 	.word	0x00000000
        /*0284*/ 	.short	0x010a
        /*0286*/ 	.byte	0x3f
	.zero		1


	//   ....[30]....
        /*0288*/ 	.word	0x0000bce0
        /*028c*/ 	.word	0x0000009f
        /*0290*/ 	.word	0x00000000
        /*0294*/ 	.short	0x010a
        /*0296*/ 	.byte	0x3f
	.zero		1


	//   ....[31]....
        /*0298*/ 	.word	0x0000bd30
        /*029c*/ 	.word	0x00000003
        /*02a0*/ 	.word	0x00000000
        /*02a4*/ 	.short	0x010a
        /*02a6*/ 	.byte	0x3f
	.zero		1


	//   ....[32]....
        /*02a8*/ 	.word	0x0000bd90
        /*02ac*/ 	.word	0x00000005
        /*02b0*/ 	.word	0x00000000
        /*02b4*/ 	.short	0x010a
        /*02b6*/ 	.byte	0x3f
	.zero		1


	//   ....[33]....
        /*02b8*/ 	.word	0x0000bde0
        /*02bc*/ 	.word	0x0000009f
        /*02c0*/ 	.word	0x00000010
        /*02c4*/ 	.short	0x010a
        /*02c6*/ 	.byte	0x3f
	.zero		1


	//   ....[34]....
        /*02c8*/ 	.word	0x0000beb0
        /*02cc*/ 	.word	0x00000007
        /*02d0*/ 	.word	0x00000020
        /*02d4*/ 	.short	0x010a
        /*02d6*/ 	.byte	0x3f
	.zero		1


	//   ....[35]....
        /*02d8*/ 	.word	0x0000bf80
        /*02dc*/ 	.word	0x00000007
        /*02e0*/ 	.word	0x00000000
        /*02e4*/ 	.short	0x010a
        /*02e6*/ 	.byte	0x3f
	.zero		1


	//   ....[36]....
        /*02e8*/ 	.word	0x0000bfd0
        /*02ec*/ 	.word	0x00000009
        /*02f0*/ 	.word	0x00000000
        /*02f4*/ 	.short	0x010a
        /*02f6*/ 	.byte	0x3f
	.zero		1


	//   ....[37]....
        /*02f8*/ 	.word	0x0000c020
        /*02fc*/ 	.word	0x00000006
        /*0300*/ 	.word	0x00000000
        /*0304*/ 	.short	0x010a
        /*0306*/ 	.byte	0x3f
	.zero		1


	//----- nvinfo : EIATTR_NUM_MBARRIERS
	.align		4
.L_35:
        /*0308*/ 	.byte	0x03, 0x38
        /*030a*/ 	.short	0x000e


	//----- nvinfo : EIATTR_EXIT_INSTR_OFFSETS
	.align		4
        /*030c*/ 	.byte	0x04, 0x1c
        /*030e*/ 	.short	(.L_37 - .L_36)


	//   ....[0]....
.L_36:
        /*0310*/ 	.word	0x00001490


	//   ....[1]....
        /*0314*/ 	.word	0x000014f0


	//   ....[2]....
        /*0318*/ 	.word	0x0000abd0


	//   ....[3]....
        /*031c*/ 	.word	0x0000ac00


	//   ....[4]....
        /*0320*/ 	.word	0x0000bcd0


	//----- nvinfo : EIATTR_MAX_THREADS
	.align		4
.L_37:
        /*0324*/ 	.byte	0x04, 0x05
        /*0326*/ 	.short	(.L_39 - .L_38)
.L_38:
        /*0328*/ 	.word	0x00000180
        /*032c*/ 	.word	0x00000001
        /*0330*/ 	.word	0x00000001


	//----- nvinfo : EIATTR_CRS_STACK_SIZE
	.align		4
.L_39:
        /*0334*/ 	.byte	0x04, 0x1e
        /*0336*/ 	.short	(.L_41 - .L_40)
.L_40:
        /*0338*/ 	.word	0x00000000


	//----- nvinfo : EIATTR_CBANK_PARAM_SIZE
	.align		4
.L_41:
        /*033c*/ 	.byte	0x03, 0x19
        /*033e*/ 	.short	0x0470


	//----- nvinfo : EIATTR_PARAM_CBANK
	.align		4
        /*0340*/ 	.byte	0x04, 0x0a
        /*0342*/ 	.short	(.L_43 - .L_42)
	.align		4
.L_42:
        /*0344*/ 	.word	index@(.nv.constant0._ZN7cutlass13device_kernelINS_4gemm6kernel13GemmUniversalIN4cute5tupleIJiiiiEEENS1_10collective13CollectiveMmaINS1_34MainloopSm90TmaGmmaWarpSpecializedILi4ENS5_IJNS4_1CILi2EEENSA_ILi1EEESC_EEENS1_32KernelTmaWarpSpecializedPingpongEEENS5_IJNSA_ILi64EEENSA_ILi256EEESG_EEENS_10tfloat32_tENS5_IJlSC_lEEESJ_SK_NS4_8TiledMMAINS4_8MMA_AtomIJNS4_4SM904GMMA30MMA_64x256x8_F32TF32TF32_SS_TNILNSO_7ScaleInE1ELSQ_1EEEEEENS4_6LayoutINS5_IJSC_SC_SC_EEENS5_IJNSA_ILi0EEESV_SV_EEEEENS5_IJNS4_10UnderscoreESY_SY_EEEEENS4_13SM90_TMA_LOADENS4_14ComposedLayoutINS4_7SwizzleILi3ELi4ELi3EEENS4_18smem_ptr_flag_bitsILi32EEENST_INS5_IJNSA_ILi8EEENSA_ILi32EEEEEENS5_IJS18_SC_EEEEEEEvNS4_8identityENS4_23SM90_TMA_LOAD_MULTICASTES1C_vS1D_EENS_8epilogue10collective6detail29Sm90TmaWarpSpecializedAdapterINS1H_15DefaultEpilogueISJ_SK_SK_NS1G_6thread17LinearCombinationISJ_Li1EffLNS1L_9ScaleType4KindE0ELNS_15FloatRoundStyleE2ESJ_EENS1_15EpilogueDefaultEEEEEvvEEEEvNT_6ParamsE)
        /*0348*/ 	.short	0x0210
        /*034a*/ 	.short	0x0470


	//----- nvinfo : EIATTR_SW_WAR
	.align		4
.L_43:
        /*034c*/ 	.byte	0x04, 0x36
        /*034e*/ 	.short	(.L_45 - .L_44)
.L_44:
        /*0350*/ 	.word	0x00000008
.L_45:


//--------------------- .nv.callgraph             --------------------------
	.section	.nv.callgraph,"",@"SHT_CUDA_CALLGRAPH"
	.align	4
	.sectionentsize	8
	.align		4
        /*0000*/ 	.word	0x00000000
	.align		4
        /*0004*/ 	.word	0xffffffff
	.align		4
        /*0008*/ 	.word	index@(_ZN7cutlass13device_kernelINS_4gemm6kernel13GemmUniversalIN4cute5tupleIJiiiiEEENS1_10collective13CollectiveMmaINS1_34MainloopSm90TmaGmmaWarpSpecializedILi4ENS5_IJNS4_1CILi2EEENSA_ILi1EEESC_EEENS1_32KernelTmaWarpSpecializedPingpongEEENS5_IJNSA_ILi64EEENSA_ILi256EEESG_EEENS_10tfloat32_tENS5_IJlSC_lEEESJ_SK_NS4_8TiledMMAINS4_8MMA_AtomIJNS4_4SM904GMMA30MMA_64x256x8_F32TF32TF32_SS_TNILNSO_7ScaleInE1ELSQ_1EEEEEENS4_6LayoutINS5_IJSC_SC_SC_EEENS5_IJNSA_ILi0EEESV_SV_EEEEENS5_IJNS4_10UnderscoreESY_SY_EEEEENS4_13SM90_TMA_LOADENS4_14ComposedLayoutINS4_7SwizzleILi3ELi4ELi3EEENS4_18smem_ptr_flag_bitsILi32EEENST_INS5_IJNSA_ILi8EEENSA_ILi32EEEEEENS5_IJS18_SC_EEEEEEEvNS4_8identityENS4_23SM90_TMA_LOAD_MULTICASTES1C_vS1D_EENS_8epilogue10collective6detail29Sm90TmaWarpSpecializedAdapterINS1H_15DefaultEpilogueISJ_SK_SK_NS1G_6thread17LinearCombinationISJ_Li1EffLNS1L_9ScaleType4KindE0ELNS_15FloatRoundStyleE2ESJ_EENS1_15EpilogueDefaultEEEEEvvEEEEvNT_6ParamsE)
	.align		4
        /*000c*/ 	.word	index@(__assertfail)
	.align		4
        /*0010*/ 	.word	0x00000000
	.align		4
        /*0014*/ 	.word	0xfffffffe
	.align		4
        /*0018*/ 	.word	0x00000000
	.align		4
        /*001c*/ 	.word	0xfffffffd
	.align		4
        /*0020*/ 	.word	0x00000000
	.align		4
        /*0024*/ 	.word	0xfffffffc


//--------------------- .nv.constant4             --------------------------
	.section	.nv.constant4,"a",@progbits
	.align	8
	.align		8
.nv.constant4:
        /*0000*/ 	.dword	__assertfail
	.align		8
        /*0008*/ 	.dword	__unnamed_1
	.align		8
        /*0010*/ 	.dword	_ZN39_INTERNAL_63871268_4_k_cu_7e4d32d5_67654cuda3std3__45__cpo5beginE
	.align		8
        /*0018*/ 	.dword	_ZN39_INTERNAL_63871268_4_k_cu_7e4d32d5_67654cuda3std3__45__cpo3endE
	.align		8
        /*0020*/ 	.dword	_ZN39_INTERNAL_63871268_4_k_cu_7e4d32d5_67654cuda3std3__45__cpo6cbeginE
	.align		8
        /*0028*/ 	.dword	_ZN39_INTERNAL_63871268_4_k_cu_7e4d32d5_67654cuda3std3__45__cpo4cendE
	.align		8
        /*0030*/ 	.dword	_ZN39_INTERNAL_63871268_4_k_cu_7e4d32d5_67654cuda3std3__441_GLOBAL__N__63871268_4_k_cu_7e4d32d5_67656ignoreE
	.align		8
        /*0038*/ 	.dword	_ZN39_INTERNAL_63871268_4_k_cu_7e4d32d5_67654cuda3std3__419piecewise_constructE
	.align		8
        /*0040*/ 	.dword	_ZN39_INTERNAL_63871268_4_k_cu_7e4d32d5_67654cuda3std3__48in_placeE
	.align		8
        /*0048*/ 	.dword	_ZN39_INTERNAL_63871268_4_k_cu_7e4d32d5_67654cuda3std6ranges3__45__cpo4swapE
	.align		8
        /*0050*/ 	.dword	_ZN39_INTERNAL_63871268_4_k_cu_7e4d32d5_67654cuda3std6ranges3__45__cpo9iter_moveE
	.align		8
        /*0058*/ 	.dword	_ZN39_INTERNAL_63871268_4_k_cu_7e4d32d5_67654cute7productE
	.align		8
        /*0060*/ 	.dword	_ZN39_INTERNAL_63871268_4_k_cu_7e4d32d5_67654cute1_E
	.align		8
        /*0068*/ 	.dword	$str$22
	.align		8
        /*0070*/ 	.dword	$str$23


//--------------------- .text._ZN7cutlass13device_kernelINS_4gemm6kernel13GemmUniversalIN4cute5tupleIJiiiiEEENS1_10collective13CollectiveMmaINS1_34MainloopSm90TmaGmmaWarpSpecializedILi4ENS5_IJNS4_1CILi2EEENSA_ILi1EEESC_EEENS1_32KernelTmaWarpSpecializedPingpongEEENS5_IJNSA_ILi64EEENSA_ILi256EEESG_EEENS_10tfloat32_tENS5_IJlSC_lEEESJ_SK_NS4_8TiledMMAINS4_8MMA_AtomIJNS4_4SM904GMMA30MMA_64x256x8_F32TF32TF32_SS_TNILNSO_7ScaleInE1ELSQ_1EEEEEENS4_6LayoutINS5_IJSC_SC_SC_EEENS5_IJNSA_ILi0EEESV_SV_EEEEENS5_IJNS4_10UnderscoreESY_SY_EEEEENS4_13SM90_TMA_LOADENS4_14ComposedLayoutINS4_7SwizzleILi3ELi4ELi3EEENS4_18smem_ptr_flag_bitsILi32EEENST_INS5_IJNSA_ILi8EEENSA_ILi32EEEEEENS5_IJS18_SC_EEEEEEEvNS4_8identityENS4_23SM90_TMA_LOAD_MULTICASTES1C_vS1D_EENS_8epilogue10collective6detail29Sm90TmaWarpSpecializedAdapterINS1H_15DefaultEpilogueISJ_SK_SK_NS1G_6thread17LinearCombinationISJ_Li1EffLNS1L_9ScaleType4KindE0ELNS_15FloatRoundStyleE2ESJ_EENS1_15EpilogueDefaultEEEEEvvEEEEvNT_6ParamsE --------------------------
	.section	.text._ZN7cutlass13device_kernelINS_4gemm6kernel13GemmUniversalIN4cute5tupleIJiiiiEEENS1_10collective13CollectiveMmaINS1_34MainloopSm90TmaGmmaWarpSpecializedILi4ENS5_IJNS4_1CILi2EEENSA_ILi1EEESC_EEENS1_32KernelTmaWarpSpecializedPingpongEEENS5_IJNSA_ILi64EEENSA_ILi256EEESG_EEENS_10tfloat32_tENS5_IJlSC_lEEESJ_SK_NS4_8TiledMMAINS4_8MMA_AtomIJNS4_4SM904GMMA30MMA_64x256x8_F32TF32TF32_SS_TNILNSO_7ScaleInE1ELSQ_1EEEEEENS4_6LayoutINS5_IJSC_SC_SC_EEENS5_IJNSA_ILi0EEESV_SV_EEEEENS5_IJNS4_10UnderscoreESY_SY_EEEEENS4_13SM90_TMA_LOADENS4_14ComposedLayoutINS4_7SwizzleILi3ELi4ELi3EEENS4_18smem_ptr_flag_bitsILi32EEENST_INS5_IJNSA_ILi8EEENSA_ILi32EEEEEENS5_IJS18_SC_EEEEEEEvNS4_8identityENS4_23SM90_TMA_LOAD_MULTICASTES1C_vS1D_EENS_8epilogue10collective6detail29Sm90TmaWarpSpecializedAdapterINS1H_15DefaultEpilogueISJ_SK_SK_NS1G_6thread17LinearCombinationISJ_Li1EffLNS1L_9ScaleType4KindE0ELNS_15FloatRoundStyleE2ESJ_EENS1_15EpilogueDefaultEEEEEvvEEEEvNT_6ParamsE,"ax",@progbits
	.align	128
.text._ZN7cutlass13device_kernelINS_4gemm6kernel13GemmUniversalIN4cute5tupleIJiiiiEEENS1_10collective13CollectiveMmaINS1_34MainloopSm90TmaGmmaWarpSpecializedILi4ENS5_IJNS4_1CILi2EEENSA_ILi1EEESC_EEENS1_32KernelTmaWarpSpecializedPingpongEEENS5_IJNSA_ILi64EEENSA_ILi256EEESG_EEENS_10tfloat32_tENS5_IJlSC_lEEESJ_SK_NS4_8TiledMMAINS4_8MMA_AtomIJNS4_4SM904GMMA30MMA_64x256x8_F32TF32TF32_SS_TNILNSO_7ScaleInE1ELSQ_1EEEEEENS4_6LayoutINS5_IJSC_SC_SC_EEENS5_IJNSA_ILi0EEESV_SV_EEEEENS5_IJNS4_10UnderscoreESY_SY_EEEEENS4_13SM90_TMA_LOADENS4_14ComposedLayoutINS4_7SwizzleILi3ELi4ELi3EEENS4_18smem_ptr_flag_bitsILi32EEENST_INS5_IJNSA_ILi8EEENSA_ILi32EEEEEENS5_IJS18_SC_EEEEEEEvNS4_8identityENS4_23SM90_TMA_LOAD_MULTICASTES1C_vS1D_EENS_8epilogue10collective6detail29Sm90TmaWarpSpecializedAdapterINS1H_15DefaultEpilogueISJ_SK_SK_NS1G_6thread17LinearCombinationISJ_Li1EffLNS1L_9ScaleType4KindE0ELNS_15FloatRoundStyleE2ESJ_EENS1_15EpilogueDefaultEEEEEvvEEEEvNT_6ParamsE:
        .type           _ZN7cutlass13device_kernelINS_4gemm6kernel13GemmUniversalIN4cute5tupleIJiiiiEEENS1_10collective13CollectiveMmaINS1_34MainloopSm90TmaGmmaWarpSpecializedILi4ENS5_IJNS4_1CILi2EEENSA_ILi1EEESC_EEENS1_32KernelTmaWarpSpecializedPingpongEEENS5_IJNSA_ILi64EEENSA_ILi256EEESG_EEENS_10tfloat32_tENS5_IJlSC_lEEESJ_SK_NS4_8TiledMMAINS4_8MMA_AtomIJNS4_4SM904GMMA30MMA_64x256x8_F32TF32TF32_SS_TNILNSO_7ScaleInE1ELSQ_1EEEEEENS4_6LayoutINS5_IJSC_SC_SC_EEENS5_IJNSA_ILi0EEESV_SV_EEEEENS5_IJNS4_10UnderscoreESY_SY_EEEEENS4_13SM90_TMA_LOADENS4_14ComposedLayoutINS4_7SwizzleILi3ELi4ELi3EEENS4_18smem_ptr_flag_bitsILi32EEENST_INS5_IJNSA_ILi8EEENSA_ILi32EEEEEENS5_IJS18_SC_EEEEEEEvNS4_8identityENS4_23SM90_TMA_LOAD_MULTICASTES1C_vS1D_EENS_8epilogue10collective6detail29Sm90TmaWarpSpecializedAdapterINS1H_15DefaultEpilogueISJ_SK_SK_NS1G_6thread17LinearCombinationISJ_Li1EffLNS1L_9ScaleType4KindE0ELNS_15FloatRoundStyleE2ESJ_EENS1_15EpilogueDefaultEEEEEvvEEEEvNT_6ParamsE,@function
        .size           _ZN7cutlass13device_kernelINS_4gemm6kernel13GemmUniversalIN4cute5tupleIJiiiiEEENS1_10collective13CollectiveMmaINS1_34MainloopSm90TmaGmmaWarpSpecializedILi4ENS5_IJNS4_1CILi2EEENSA_ILi1EEESC_EEENS1_32KernelTmaWarpSpecializedPingpongEEENS5_IJNSA_ILi64EEENSA_ILi256EEESG_EEENS_10tfloat32_tENS5_IJlSC_lEEESJ_SK_NS4_8TiledMMAINS4_8MMA_AtomIJNS4_4SM904GMMA30MMA_64x256x8_F32TF32TF32_SS_TNILNSO_7ScaleInE1ELSQ_1EEEEEENS4_6LayoutINS5_IJSC_SC_SC_EEENS5_IJNSA_ILi0EEESV_SV_EEEEENS5_IJNS4_10UnderscoreESY_SY_EEEEENS4_13SM90_TMA_LOADENS4_14ComposedLayoutINS4_7SwizzleILi3ELi4ELi3EEENS4_18smem_ptr_flag_bitsILi32EEENST_INS5_IJNSA_ILi8EEENSA_ILi32EEEEEENS5_IJS18_SC_EEEEEEEvNS4_8identityENS4_23SM90_TMA_LOAD_MULTICASTES1C_vS1D_EENS_8epilogue10collective6detail29Sm90TmaWarpSpecializedAdapterINS1H_15DefaultEpilogueISJ_SK_SK_NS1G_6thread17LinearCombinationISJ_Li1EffLNS1L_9ScaleType4KindE0ELNS_15FloatRoundStyleE2ESJ_EENS1_15EpilogueDefaultEEEEEvvEEEEvNT_6ParamsE,(.L_x_328 - _ZN7cutlass13device_kernelINS_4gemm6kernel13GemmUniversalIN4cute5tupleIJiiiiEEENS1_10collective13CollectiveMmaINS1_34MainloopSm90TmaGmmaWarpSpecializedILi4ENS5_IJNS4_1CILi2EEENSA_ILi1EEESC_EEENS1_32KernelTmaWarpSpecializedPingpongEEENS5_IJNSA_ILi64EEENSA_ILi256EEESG_EEENS_10tfloat32_tENS5_IJlSC_lEEESJ_SK_NS4_8TiledMMAINS4_8MMA_AtomIJNS4_4SM904GMMA30MMA_64x256x8_F32TF32TF32_SS_TNILNSO_7ScaleInE1ELSQ_1EEEEEENS4_6LayoutINS5_IJSC_SC_SC_EEENS5_IJNSA_ILi0EEESV_SV_EEEEENS5_IJNS4_10UnderscoreESY_SY_EEEEENS4_13SM90_TMA_LOADENS4_14ComposedLayoutINS4_7SwizzleILi3ELi4ELi3EEENS4_18smem_ptr_flag_bitsILi32EEENST_INS5_IJNSA_ILi8EEENSA_ILi32EEEEEENS5_IJS18_SC_EEEEEEEvNS4_8identityENS4_23SM90_TMA_LOAD_MULTICASTES1C_vS1D_EENS_8epilogue10collective6detail29Sm90TmaWarpSpecializedAdapterINS1H_15DefaultEpilogueISJ_SK_SK_NS1G_6thread17LinearCombinationISJ_Li1EffLNS1L_9ScaleType4KindE0ELNS_15FloatRoundStyleE2ESJ_EENS1_15EpilogueDefaultEEEEEvvEEEEvNT_6ParamsE)
        .other          _ZN7cutlass13device_kernelINS_4gemm6kernel13GemmUniversalIN4cute5tupleIJiiiiEEENS1_10collective13CollectiveMmaINS1_34MainloopSm90TmaGmmaWarpSpecializedILi4ENS5_IJNS4_1CILi2EEENSA_ILi1EEESC_EEENS1_32KernelTmaWarpSpecializedPingpongEEENS5_IJNSA_ILi64EEENSA_ILi256EEESG_EEENS_10tfloat32_tENS5_IJlSC_lEEESJ_SK_NS4_8TiledMMAINS4_8MMA_AtomIJNS4_4SM904GMMA30MMA_64x256x8_F32TF32TF32_SS_TNILNSO_7ScaleInE1ELSQ_1EEEEEENS4_6LayoutINS5_IJSC_SC_SC_EEENS5_IJNSA_ILi0EEESV_SV_EEEEENS5_IJNS4_10UnderscoreESY_SY_EEEEENS4_13SM90_TMA_LOADENS4_14ComposedLayoutINS4_7SwizzleILi3ELi4ELi3EEENS4_18smem_ptr_flag_bitsILi32EEENST_INS5_IJNSA_ILi8EEENSA_ILi32EEEEEENS5_IJS18_SC_EEEEEEEvNS4_8identityENS4_23SM90_TMA_LOAD_MULTICASTES1C_vS1D_EENS_8epilogue10collective6detail29Sm90TmaWarpSpecializedAdapterINS1H_15DefaultEpilogueISJ_SK_SK_NS1G_6thread17LinearCombinationISJ_Li1EffLNS1L_9ScaleType4KindE0ELNS_15FloatRoundStyleE2ESJ_EENS1_15EpilogueDefaultEEEEEvvEEEEvNT_6ParamsE,@"STO_CUDA_ENTRY STV_DEFAULT"
_ZN7cutlass13device_kernelINS_4gemm6kernel13GemmUniversalIN4cute5tupleIJiiiiEEENS1_10collective13CollectiveMmaINS1_34MainloopSm90TmaGmmaWarpSpecializedILi4ENS5_IJNS4_1CILi2EEENSA_ILi1EEESC_EEENS1_32KernelTmaWarpSpecializedPingpongEEENS5_IJNSA_ILi64EEENSA_ILi256EEESG_EEENS_10tfloat32_tENS5_IJlSC_lEEESJ_SK_NS4_8TiledMMAINS4_8MMA_AtomIJNS4_4SM904GMMA30MMA_64x256x8_F32TF32TF32_SS_TNILNSO_7ScaleInE1ELSQ_1EEEEEENS4_6LayoutINS5_IJSC_SC_SC_EEENS5_IJNSA_ILi0EEESV_SV_EEEEENS5_IJNS4_10UnderscoreESY_SY_EEEEENS4_13SM90_TMA_LOADENS4_14ComposedLayoutINS4_7SwizzleILi3ELi4ELi3EEENS4_18smem_ptr_flag_bitsILi32EEENST_INS5_IJNSA_ILi8EEENSA_ILi32EEEEEENS5_IJS18_SC_EEEEEEEvNS4_8identityENS4_23SM90_TMA_LOAD_MULTICASTES1C_vS1D_EENS_8epilogue10collective6detail29Sm90TmaWarpSpecializedAdapterINS1H_15DefaultEpilogueISJ_SK_SK_NS1G_6thread17LinearCombinationISJ_Li1EffLNS1L_9ScaleType4KindE0ELNS_15FloatRoundStyleE2ESJ_EENS1_15EpilogueDefaultEEEEEvvEEEEvNT_6ParamsE:
[----:B------:R-:W0:Y:S01]  /*0000*/  LDC R1, c[0x0][0x28] ;  /* 0x00000a00ff017b82 */ /* 0x000e220000000800 */
[----:B------:R-:W1:Y:S01]  /*0010*/  S2R R3, SR_TID.X ;  /* 0x0000000000037919 */ /* 0x000e620000002100 */
[----:B------:R-:W-:Y:S01]  /*0020*/  ELECT P0, URZ, PT ;  /* 0x00000000003f782f */ /* 0x000fe20003800000 */
[----:B------:R-:W-:Y:S01]  /*0030*/  BSSY B0, `(.L_x_0) ;  /* 0x0000014000007945 */ /* 0x000fe20003800000 */
[--C-:B-1----:R-:W-:Y:S02]  /*0040*/  SHF.R.U32.HI R0, RZ, 0x5, R3.reuse ;  /* 0x00000005ff007819 */ /* 0x102fe40000011603 */
[----:B------:R-:W-:-:S03]  /*0050*/  SHF.R.U32.HI R5, RZ, 0x7, R3 ;  /* 0x00000007ff057819 */ /* 0x000fc60000011603 */
[----:B------:R-:W1:Y:S02]  /*0060*/  SHFL.IDX PT, R2, R0, RZ, 0x1f ;  /* 0x00001fff00027589 */ /* 0x000e6400000e0000 */
[----:B-1----:R-:W-:Y:S02]  /*0070*/  R2UR UR6, R2 ;  /* 0x00000000020672ca */ /* 0x002fe400000e0000 */
[----:B------:R1:W2:Y:S11]  /*0080*/  SHFL.IDX PT, R2, R5, RZ, 0x1f ;  /* 0x00001fff05027589 */ /* 0x0002b600000e0000 */
[----:B------:R-:W-:-:S02]  /*0090*/  USHF.R.S32.HI UR4, URZ, 0x1f, UR6 ;  /* 0x0000001f3f047899 */ /* 0x000fc40008011406 */
[----:B------:R-:W-:Y:S02]  /*00a0*/  ISETP.NE.OR P0, PT, RZ, UR6, !P0 ;  /* 0x00000006ff007c0c */ /* 0x000fe4000c705670 */
[----:B------:R-:W-:-:S04]  /*00b0*/  ULEA.HI UR4, UR4, UR6, URZ, 0x2 ;  /* 0x0000000604047291 */ /* 0x000fc8000f8f103f */
[----:B------:R-:W-:-:S04]  /*00c0*/  ULOP3.LUT UR4, UR4, 0xfffffffc, URZ, 0xc0, !UPT ;  /* 0xfffffffc04047892 */ /* 0x000fc8000f8ec03f */
[----:B------:R-:W-:-:S03]  /*00d0*/  UIADD3 UR6, UR6, -UR4, URZ ;  /* 0x8000000406067290 */ /* 0x000fc6000fffe03f */
[----:B012---:R-:W-:Y:S09]  /*00e0*/  @P0 BRA `(.L_x_1) ;  /* 0x0000000000200947 */ /* 0x007ff20003800000 */
[----:B------:R-:W-:Y:S02]  /*00f0*/  ULDC.64 UR4, c[0x0][0x198] ;  /* 0x0000660000047ab9 */ /* 0x000fe40000000a00 */
[----:B------:R-:W-:Y:S02]  /*0100*/  UIADD3 UR8, UP0, UR4, 0xf0, URZ ;  /* 0x000000f004087890 */ /* 0x000fe4000ff1e03f */
[----:B------:R-:W-:Y:S02]  /*0110*/  UIADD3 UR4, UP1, UR4, 0x1f0, URZ ;  /* 0x000001f004047890 */ /* 0x000fe4000ff3e03f */
[----:B------:R-:W-:Y:S02]  /*0120*/  UIADD3.X UR9, URZ, UR5, URZ, UP0, !UPT ;  /* 0x000000053f097290 */ /* 0x000fe400087fe43f */
[----:B------:R-:W-:-:S07]  /*0130*/  UIADD3.X UR5, URZ, UR5, URZ, UP1, !UPT ;  /* 0x000000053f057290 */ /* 0x000fce0008ffe43f */
[----:B------:R0:W-:Y:S02]  /*0140*/  UTMACCTL.PF [UR8] ;  /* 0x00000000080079b9 */ /* 0x0001e40008040000 */
[----:B------:R0:W-:Y:S02]  /*0150*/  UTMACCTL.PF [UR4] ;  /* 0x00000000040079b9 */ /* 0x0001e40008040000 */
[----:B0-----:R-:W-:Y:S01]  /*0160*/  NOP ;  /* 0x0000000000007918 */ /* 0x001fe20000000000 */
.L_x_1:
[----:B------:R-:W-:Y:S05]  /*0170*/  BSYNC B0 ;  /* 0x0000000000007941 */ /* 0x000fea0003800000 */
.L_x_0:
[----:B------:R-:W0:Y:S01]  /*0180*/  SHFL.IDX PT, R6, R0, RZ, 0x1f ;  /* 0x00001fff00067589 */ /* 0x000e2200000e0000 */
[----:B------:R-:W-:Y:S01]  /*0190*/  R2UR UR19, R2 ;  /* 0x00000000021372ca */ /* 0x000fe200000e0000 */
[----:B------:R-:W-:-:S04]  /*01a0*/  UISETP.NE.AND UP0, UPT, UR6, 0x3, UPT ;  /* 0x000000030600788c */ /* 0x000fc8000bf05270 */
[----:B------:R-:W-:-:S08]  /*01b0*/  UISETP.EQ.OR UP0, UPT, UR6, URZ, !UP0 ;  /* 0x0000003f0600728c */ /* 0x000fd0000c702670 */
[----:B------:R-:W-:Y:S02]  /*01c0*/  UIADD3 UR14, UR19, -0x1, URZ ;  /* 0xffffffff130e7890 */ /* 0x000fe4000fffe03f */
[----:B------:R-:W-:Y:S02]  /*01d0*/  UISETP.EQ.AND UP0, UPT, UR19, URZ, UP0 ;  /* 0x0000003f1300728c */ /* 0x000fe40008702270 */
[----:B------:R-:W-:Y:S02]  /*01e0*/  UISETP.GE.U32.AND UP1, UPT, UR14, 0x2, UPT ;  /* 0x000000020e00788c */ /* 0x000fe4000bf26070 */
[----:B------:R-:W-:Y:S01]  /*01f0*/  USEL UR42, URZ, 0x1, !UP0 ;  /* 0x000000013f2a7887 */ /* 0x000fe2000c000000 */
[----:B0-----:R-:W-:-:S03]  /*0200*/  ISETP.NE.AND P0, PT, R6, RZ, PT ;  /* 0x000000ff0600720c */ /* 0x001fc60003f05270 */
[----:B------:R-:W-:-:S10]  /*0210*/  USEL UR42, UR42, 0x2, UP1 ;  /* 0x000000022a2a7887 */ /* 0x000fd40008800000 */
[----:B------:R-:W-:Y:S05]  /*0220*/  @P0 BRA `(.L_x_2) ;  /* 0x0000000000580947 */ /* 0x000fea0003800000 */
[----:B------:R-:W0:Y:S01]  /*0230*/  S2UR UR7, SR_CgaCtaId ;  /* 0x00000000000779c3 */ /* 0x000e220000008800 */
[----:B------:R-:W-:Y:S01]  /*0240*/  UMOV UR4, 0x400 ;  /* 0x0000040000047882 */ /* 0x000fe20000000000 */
[----:B------:R-:W-:Y:S01]  /*0250*/  UMOV UR5, 0x1 ;  /* 0x0000000100057882 */ /* 0x000fe20000000000 */
[----:B------:R-:W-:Y:S01]  /*0260*/  UMOV UR8, 0x2 ;  /* 0x0000000200087882 */ /* 0x000fe20000000000 */
[----:B------:R-:W-:Y:S01]  /*0270*/  ELECT P0, URZ, PT ;  /* 0x00000000003f782f */ /* 0x000fe20003800000 */
[----:B------:R-:W-:-:S04]  /*0280*/  UIADD3 UR8, -UR8, 0x100000, URZ ;  /* 0x0010000008087890 */ /* 0x000fc8000fffe13f */
[----:B------:R-:W-:Y:S02]  /*0290*/  USHF.L.U32 UR9, UR8, 0xb, URZ ;  /* 0x0000000b08097899 */ /* 0x000fe4000800063f */
[----:B------:R-:W-:Y:S02]  /*02a0*/  USHF.L.U32 UR8, UR8, 0x1, URZ ;  /* 0x0000000108087899 */ /* 0x000fe4000800063f */
[----:B0-----:R-:W-:Y:S02]  /*02b0*/  ULEA UR7, UR7, UR4, 0x18 ;  /* 0x0000000407077291 */ /* 0x001fe4000f8ec03f */
[----:B------:R-:W-:-:S04]  /*02c0*/  UIADD3 UR4, -UR5, 0x100000, URZ ;  /* 0x0010000005047890 */ /* 0x000fc8000fffe13f */
[----:B------:R-:W-:Y:S02]  /*02d0*/  USHF.L.U32 UR5, UR4, 0xb, URZ ;  /* 0x0000000b04057899 */ /* 0x000fe4000800063f */
[----:B------:R-:W-:Y:S01]  /*02e0*/  USHF.L.U32 UR4, UR4, 0x1, URZ ;  /* 0x0000000104047899 */ /* 0x000fe2000800063f */
[----:B------:R-:W0:Y:S11]  /*02f0*/  FENCE.VIEW.ASYNC.S ;  /* 0x00000000000073c6 */ /* 0x000e360000000000 */
[----:B0-----:R0:W1:Y:S01]  /*0300*/  SYNCS.EXCH.64 URZ, [UR7], UR4 ;  /* 0x00000004073f75b2 */ /* 0x0010620008000100 */
[----:B------:R0:W2:Y:S01]  /*0310*/  SYNCS.EXCH.64 URZ, [UR7+0x20], UR8 ;  /* 0x00002008073f75b2 */ /* 0x0000a20008000100 */
[----:B------:R0:W3:Y:S01]  /*0320*/  SYNCS.EXCH.64 URZ, [UR7+0x8], UR4 ;  /* 0x00000804073f75b2 */ /* 0x0000e20008000100 */
[----:B------:R0:W4:Y:S01]  /*0330*/  SYNCS.EXCH.64 URZ, [UR7+0x28], UR8 ;  /* 0x00002808073f75b2 */ /* 0x0001220008000100 */
[----:B------:R0:W0:Y:S01]  /*0340*/  SYNCS.EXCH.64 URZ, [UR7+0x10], UR4 ;  /* 0x00001004073f75b2 */ /* 0x0000220008000100 */
[----:B------:R0:W0:Y:S01]  /*0350*/  SYNCS.EXCH.64 URZ, [UR7+0x30], UR8 ;  /* 0x00003008073f75b2 */ /* 0x0000220008000100 */
[----:B------:R0:W0:Y:S01]  /*0360*/  SYNCS.EXCH.64 URZ, [UR7+0x18], UR4 ;  /* 0x00001804073f75b2 */ /* 0x0000220008000100 */
[----:B------:R0:W0:Y:S01]  /*0370*/  SYNCS.EXCH.64 URZ, [UR7+0x38], UR8 ;  /* 0x00003808073f75b2 */ /* 0x0000220008000100 */
[----:B------:R-:W-:Y:S01]  /*0380*/  NOP ;  /* 0x0000000000007918 */ /* 0x000fe20000000000 */
.L_x_2:
[----:B------:R-:W5:Y:S01]  /*0390*/  S2UR UR15, SR_CTAID.X ;  /* 0x00000000000f79c3 */ /* 0x000f620000002500 */
[----:B------:R-:W-:Y:S01]  /*03a0*/  SHF.R.S32.HI R2, RZ, 0x1f, R3 ;  /* 0x0000001fff027819 */ /* 0x000fe20000011403 */
[----:B------:R-:W1:Y:S01]  /*03b0*/  SHFL.IDX PT, R7, R0, RZ, 0x1f ;  /* 0x00001fff00077589 */ /* 0x000e6200000e0000 */
[----:B------:R-:W-:Y:S02]  /*03c0*/  ELECT P0, URZ, PT ;  /* 0x00000000003f782f */ /* 0x000fe40003800000 */
[----:B------:R-:W-:Y:S01]  /*03d0*/  SHF.R.S32.HI R11, RZ, 0x1f, R6 ;  /* 0x0000001fff0b7819 */ /* 0x000fe20000011406 */
[----:B0-----:R-:W-:Y:S01]  /*03e0*/  ULDC UR4, c[0x0][0x150] ;  /* 0x0000540000047ab9 */ /* 0x001fe20000000800 */
[----:B------:R-:W-:Y:S01]  /*03f0*/  LEA.HI R2, R2, R3, RZ, 0x7 ;  /* 0x0000000302027211 */ /* 0x000fe200078f38ff */
[----:B------:R-:W0:Y:S01]  /*0400*/  SHFL.IDX PT, R8, R0, RZ, 0x1f ;  /* 0x00001fff00087589 */ /* 0x000e2200000e0000 */
[----:B------:R-:W2:Y:S01]  /*0410*/  S2UR UR8, SR_CTAID.Y ;  /* 0x00000000000879c3 */ /* 0x000ea20000002600 */
[----:B------:R-:W-:-:S02]  /*0420*/  ELECT P1, URZ, PT ;  /* 0x00000000003f782f */ /* 0x000fc40003820000 */
[----:B------:R-:W-:Y:S01]  /*0430*/  LOP3.LUT R2, R2, 0xffffff80, RZ, 0xc0, !PT ;  /* 0xffffff8002027812 */ /* 0x000fe200078ec0ff */
[----:B------:R-:W-:Y:S01]  /*0440*/  ULDC UR7, c[0x0][0x144] ;  /* 0x0000510000077ab9 */ /* 0x000fe20000000800 */
[----:B------:R-:W-:Y:S01]  /*0450*/  LEA.HI R11, R11, R6, RZ, 0x2 ;  /* 0x000000060b0b7211 */ /* 0x000fe200078f10ff */
[----:B------:R-:W-:Y:S01]  /*0460*/  UMOV UR18, 0x80 ;  /* 0x0000008000127882 */ /* 0x000fe20000000000 */
[----:B------:R-:W-:Y:S01]  /*0470*/  NOP ;  /* 0x0000000000007918 */ /* 0x000fe20000000000 */
[----:B------:R-:W-:Y:S01]  /*0480*/  IMAD.IADD R4, R3, 0x1, -R2 ;  /* 0x0000000103047824 */ /* 0x000fe200078e0a02 */
[----:B------:R-:W-:Y:S01]  /*0490*/  LOP3.LUT R11, R11, 0x3ffffffc, RZ, 0xc0, !PT ;  /* 0x3ffffffc0b0b7812 */ /* 0x000fe200078ec0ff */
[----:B------:R-:W-:Y:S01]  /*04a0*/  NOP ;  /* 0x0000000000007918 */ /* 0x000fe20000000000 */
[----:B------:R-:W-:Y:S01]  /*04b0*/  ULDC UR17, c[0x0][0x148] ;  /* 0x0000520000117ab9 */ /* 0x000fe20000000800 */
[----:B------:R-:W-:Y:S01]  /*04c0*/  IMAD.MOV.U32 R152, RZ, RZ, 0x1 ;  /* 0x00000001ff987424 */ /* 0x000fe200078e00ff */
[----:B------:R-:W-:Y:S01]  /*04d0*/  SHF.R.S32.HI R9, RZ, 0x1f, R4 ;  /* 0x0000001fff097819 */ /* 0x000fe20000011404 */
[----:B------:R-:W-:Y:S01]  /*04e0*/  IMAD.IADD R11, R6, 0x1, -R11 ;  /* 0x00000001060b7824 */ /* 0x000fe200078e0a0b */
[----:B------:R-:W-:-:S02]  /*04f0*/  ISETP.NE.AND P2, PT, RZ, UR19, PT ;  /* 0x00000013ff007c0c */ /* 0x000fc4000bf45270 */
[----:B-----5:R-:W-:Y:S02]  /*0500*/  I2FP.F32.U32 R10, UR15 ;  /* 0x0000000f000a7c45 */ /* 0x020fe40008201000 */
[----:B------:R-:W-:Y:S02]  /*0510*/  LEA.HI R2, R9, R4, RZ, 0x3 ;  /* 0x0000000409027211 */ /* 0x000fe400078f18ff */
[----:B-1----:R-:W-:Y:S01]  /*0520*/  ISETP.NE.OR P0, PT, R7, RZ, !P0 ;  /* 0x000000ff0700720c */ /* 0x002fe20004705670 */
[----:B------:R-:W-:Y:S01]  /*0530*/  FMUL R10, R10, UR4 ;  /* 0x000000040a0a7c20 */ /* 0x000fe20008400000 */
[--C-:B------:R-:W-:Y:S01]  /*0540*/  SHF.R.S32.HI R7, RZ, 0x3, R2.reuse ;  /* 0x00000003ff077819 */ /* 0x100fe20000011402 */
[----:B------:R-:W-:Y:S01]  /*0550*/  ULDC UR4, c[0x0][0x154] ;  /* 0x0000550000047ab9 */ /* 0x000fe20000000800 */
[----:B------:R-:W-:Y:S02]  /*0560*/  SHF.R.S32.HI R2, RZ, 0x1f, R2 ;  /* 0x0000001fff027819 */ /* 0x000fe40000011402 */
[----:B0-----:R-:W-:Y:S01]  /*0570*/  ISETP.NE.OR P1, PT, R8, RZ, !P1 ;  /* 0x000000ff0800720c */ /* 0x001fe20004f25670 */
[----:B------:R-:W0:Y:S01]  /*0580*/  F2I.U32.TRUNC.NTZ R10, R10 ;  /* 0x0000000a000a7305 */ /* 0x000e22000020f000 */
[----:B------:R-:W-:Y:S01]  /*0590*/  LEA.HI R2, R2, R7, RZ, 0x2 ;  /* 0x0000000702027211 */ /* 0x000fe200078f10ff */
[----:B------:R1:W1:Y:S01]  /*05a0*/  SHFL.IDX PT, R8, R5, RZ, 0x1f ;  /* 0x00001fff05087589 */ /* 0x00026200000e0000 */
[----:B--2---:R-:W-:-:S02]  /*05b0*/  I2FP.F32.U32 R0, UR8 ;  /* 0x0000000800007c45 */ /* 0x004fc40008201000 */
[----:B------:R-:W-:Y:S01]  /*05c0*/  LOP3.LUT R2, R2, 0xfffffffc, RZ, 0xc0, !PT ;  /* 0xfffffffc02027812 */ /* 0x000fe200078ec0ff */
[----:B------:R-:W-:Y:S02]  /*05d0*/  VOTEU.ALL UP0, P0 ;  /* 0x00000000003f7886 */ /* 0x000fe40000000000 */
[----:B------:R-:W-:Y:S02]  /*05e0*/  FMUL R6, R0, UR4 ;  /* 0x0000000400067c20 */ /* 0x000fe40008400000 */
[----:B------:R-:W-:Y:S01]  /*05f0*/  IMAD.IADD R2, R7, 0x1, -R2 ;  /* 0x0000000107027824 */ /* 0x000fe200078e0a02 */
[----:B------:R-:W2:Y:S01]  /*0600*/  @!UP0 S2UR UR11, SR_CgaCtaId ;  /* 0x00000000000b89c3 */ /* 0x000ea20000008800 */
[----:B------:R-:W-:Y:S01]  /*0610*/  VOTEU.ALL UP1, P1 ;  /* 0x00000000003f7886 */ /* 0x000fe20000820000 */
[----:B------:R-:W-:Y:S01]  /*0620*/  @!UP0 UMOV UR10, 0x400 ;  /* 0x00000400000a8882 */ /* 0x000fe20000000000 */
[----:B------:R-:W-:Y:S01]  /*0630*/  IMAD R2, R11, 0x4, R2 ;  /* 0x000000040b027824 */ /* 0x000fe200078e0202 */
[----:B0-----:R-:W-:Y:S01]  /*0640*/  R2UR UR4, R10 ;  /* 0x000000000a0472ca */ /* 0x001fe200000e0000 */
[----:B------:R-:W0:Y:S01]  /*0650*/  F2I.U32.TRUNC.NTZ R6, R6 ;  /* 0x0000000600067305 */ /* 0x000e22000020f000 */
[----:B------:R-:W-:Y:S01]  /*0660*/  @!UP1 UMOV UR13, 0x400 ;  /* 0x00000400000d9882 */ /* 0x000fe20000000000 */
[C---:B------:R-:W-:Y:S01]  /*0670*/  IMAD.SHL.U32 R153, R2.reuse, 0x4, RZ ;  /* 0x0000000402997824 */ /* 0x040fe200078e00ff */
[----:B------:R-:W-:Y:S01]  /*0680*/  LEA.HI R0, R2, R2, RZ, 0x1 ;  /* 0x0000000202007211 */ /* 0x000fe200078f08ff */
[----:B------:R-:W5:Y:S01]  /*0690*/  @!UP1 S2UR UR16, SR_CgaCtaId ;  /* 0x00000000001099c3 */ /* 0x000f620000008800 */
[----:B------:R-:W-:Y:S01]  /*06a0*/  VOTEU.ALL UP2, P1 ;  /* 0x00000000003f7886 */ /* 0x000fe20000840000 */
[----:B------:R-:W-:Y:S01]  /*06b0*/  VOTEU.ALL UP3, P1 ;  /* 0x00000000003f7886 */ /* 0x000fe20000860000 */
[----:B------:R-:W-:Y:S01]  /*06c0*/  LOP3.LUT R7, R0, 0xfffffffe, RZ, 0xc0, !PT ;  /* 0xfffffffe00077812 */ /* 0x000fe200078ec0ff */
[----:B------:R-:W-:Y:S01]  /*06d0*/  VOTEU.ALL UP4, P1 ;  /* 0x00000000003f7886 */ /* 0x000fe20000880000 */
[----:B------:R-:W-:Y:S01]  /*06e0*/  LOP3.LUT R153, R2, 0xc, R153, 0x78, !PT ;  /* 0x0000000c02997812 */ /* 0x000fe200078e7899 */
[----:B------:R-:W-:-:S02]  /*06f0*/  VOTEU.ALL UP5, P1 ;  /* 0x00000000003f7886 */ /* 0x000fc400008a0000 */
[----:B------:R-:W-:Y:S01]  /*0700*/  IMAD.IADD R7, R2, 0x1, -R7 ;  /* 0x0000000102077824 */ /* 0x000fe200078e0a07 */
[----:B------:R-:W-:Y:S01]  /*0710*/  UIADD3 UR4, -UR4, URZ, URZ ;  /* 0x0000003f04047290 */ /* 0x000fe2000fffe13f */
[----:B------:R-:W3:Y:S01]  /*0720*/  LDC R2, c[0x0][0x140] ;  /* 0x00005000ff027b82 */ /* 0x000ee20000000800 */
[----:B0-----:R-:W-:Y:S02]  /*0730*/  R2UR UR9, R6 ;  /* 0x00000000060972ca */ /* 0x001fe400000e0000 */
[----:B------:R-:W-:Y:S02]  /*0740*/  UIMAD UR7, UR7, UR4, UR15 ;  /* 0x00000004070772a4 */ /* 0x000fe4000f8e020f */
[----:B--2---:R-:W-:Y:S01]  /*0750*/  @!UP0 ULEA UR12, UR11, UR10, 0x18 ;  /* 0x0000000a0b0c8291 */ /* 0x004fe2000f8ec03f */
[----:B------:R-:W-:Y:S01]  /*0760*/  UMOV UR4, 0x20 ;  /* 0x0000002000047882 */ /* 0x000fe20000000000 */
[----:B------:R-:W-:-:S04]  /*0770*/  @!UP1 UIADD3 UR10, -UR18, 0x100000, URZ ;  /* 0x00100000120a9890 */ /* 0x000fc8000fffe13f */
[----:B------:R-:W-:Y:S02]  /*0780*/  @!UP1 USHF.L.U32 UR11, UR10, 0xb, URZ ;  /* 0x0000000b0a0b9899 */ /* 0x000fe4000800063f */
[----:B------:R-:W-:Y:S01]  /*0790*/  @!UP1 USHF.L.U32 UR10, UR10, 0x1, URZ ;  /* 0x000000010a0a9899 */ /* 0x000fe2000800063f */
[----:B------:R-:W-:Y:S01]  /*07a0*/  ISETP.NE.AND P3, PT, R7, UR7, PT ;  /* 0x0000000707007c0c */ /* 0x000fe2000bf65270 */
[----:B------:R-:W-:-:S04]  /*07b0*/  @!UP0 UIADD3 UR4, -UR4, 0x100000, URZ ;  /* 0x0010000004048890 */ /* 0x000fc8000fffe13f */
[----:B------:R-:W-:Y:S02]  /*07c0*/  @!UP0 USHF.L.U32 UR5, UR4, 0xb, URZ ;  /* 0x0000000b04058899 */ /* 0x000fe4000800063f */
[----:B------:R-:W-:Y:S01]  /*07d0*/  @!UP0 USHF.L.U32 UR4, UR4, 0x1, URZ ;  /* 0x0000000104048899 */ /* 0x000fe2000800063f */
[----:B------:R-:W-:Y:S01]  /*07e0*/  VOTEU.ALL UP0, P0 ;  /* 0x00000000003f7886 */ /* 0x000fe20000000000 */
[----:B-----5:R-:W-:Y:S01]  /*07f0*/  @!UP1 ULEA UR13, UR16, UR13, 0x18 ;  /* 0x0000000d100d9291 */ /* 0x020fe2000f8ec03f */
[----:B------:R-:W-:Y:S01]  /*0800*/  VOTEU.ALL UP1, P0 ;  /* 0x00000000003f7886 */ /* 0x000fe20000020000 */
[----:B------:R-:W-:Y:S01]  /*0810*/  UIADD3 UR9, -UR9, URZ, URZ ;  /* 0x0000003f09097290 */ /* 0x000fe2000fffe13f */
[----:B------:R-:W-:Y:S01]  /*0820*/  LOP3.LUT P0, RZ, R4, 0x7, RZ, 0xc0, !PT ;  /* 0x0000000704ff7812 */ /* 0x000fe2000780c0ff */
[----:B------:R-:W0:Y:S06]  /*0830*/  FENCE.VIEW.ASYNC.S ;  /* 0x00000000000073c6 */ /* 0x000e2c0000000000 */
[----:B0-----:R-:W0:Y:S01]  /*0840*/  @!UP0 SYNCS.EXCH.64 URZ, [UR12+0x70], UR4 ;  /* 0x000070040c3f85b2 */ /* 0x001e220008000100 */
[----:B------:R-:W-:-:S02]  /*0850*/  @P3 LEA.HI R0, R153, R153, RZ, 0x1 ;  /* 0x0000009999003211 */ /* 0x000fc400078f08ff */
[----:B---3--:R-:W-:Y:S02]  /*0860*/  ISETP.EQ.U32.AND P1, PT, R2, 0x1, PT ;  /* 0x000000010200780c */ /* 0x008fe40003f22070 */
[----:B------:R-:W-:Y:S02]  /*0870*/  @P3 SHF.R.S32.HI R0, RZ, 0x1, R0 ;  /* 0x00000001ff003819 */ /* 0x000fe40000011400 */
[----:B------:R-:W-:-:S04]  /*0880*/  ISETP.LT.U32.AND P0, PT, R153, 0x2, !P0 ;  /* 0x000000029900780c */ /* 0x000fc80004701070 */
[----:B-1----:R-:W-:Y:S01]  /*0890*/  SEL R5, RZ, 0x1, !P0 ;  /* 0x00000001ff057807 */ /* 0x002fe20004000000 */
[----:B------:R1:W2:Y:S01]  /*08a0*/  @!UP1 SYNCS.EXCH.64 URZ, [UR12+0x78], UR4 ;  /* 0x000078040c3f95b2 */ /* 0x0002a20008000100 */
[----:B------:R-:W-:Y:S01]  /*08b0*/  NOP ;  /* 0x0000000000007918 */ /* 0x000fe20000000000 */
[----:B-1----:R-:W-:Y:S01]  /*08c0*/  UIMAD UR4, UR17, UR9, UR8 ;  /* 0x00000009110472a4 */ /* 0x002fe2000f8e0208 */
[----:B------:R1:W3:Y:S05]  /*08d0*/  @!UP2 SYNCS.EXCH.64 URZ, [UR13+0x50], UR10 ;  /* 0x0000500a0d3fa5b2 */ /* 0x0002ea0008000100 */
[----:B------:R-:W-:-:S04]  /*08e0*/  @P3 ISETP.NE.AND P4, PT, R0, UR4, PT ;  /* 0x0000000400003c0c */ /* 0x000fc8000bf85270 */
[----:B------:R-:W-:-:S04]  /*08f0*/  @P3 SEL R152, RZ, 0x1, P4 ;  /* 0x00000001ff983807 */ /* 0x000fc80002000000 */
[----:B------:R-:W-:Y:S01]  /*0900*/  LOP3.LUT R152, R152, R5, RZ, 0xc0, !PT ;  /* 0x0000000598987212 */ /* 0x000fe200078ec0ff */
[----:B------:R1:W0:Y:S01]  /*0910*/  @!UP3 SYNCS.EXCH.64 URZ, [UR13+0x58], UR10 ;  /* 0x0000580a0d3fb5b2 */ /* 0x0002220008000100 */
[----:B------:R1:W0:Y:S01]  /*0920*/  @!UP4 SYNCS.EXCH.64 URZ, [UR13+0x60], UR10 ;  /* 0x0000600a0d3fc5b2 */ /* 0x0002220008000100 */
[----:B------:R1:W0:Y:S01]  /*0930*/  @!UP5 SYNCS.EXCH.64 URZ, [UR13+0x68], UR10 ;  /* 0x0000680a0d3fd5b2 */ /* 0x0002220008000100 */
[----:B------:R-:W-:Y:S01]  /*0940*/  NOP ;  /* 0x0000000000007918 */ /* 0x000fe20000000000 */
[----:B-1----:R-:W-:Y:S05]  /*0950*/  @!P1 BRA `(.L_x_3) ;  /* 0x0000000000089947 */ /* 0x002fea0003800000 */
[----:B0-234-:R-:W-:Y:S01]  /*0960*/  UCGABAR_ARV ;  /* 0x00000000000079c7 */ /* 0x01dfe20008000000 */
[----:B------:R-:W-:Y:S05]  /*0970*/  BRA `(.L_x_4) ;  /* 0x0000000000047947 */ /* 0x000fea0003800000 */
.L_x_3:
[----:B0-234-:R-:W-:Y:S01]  /*0980*/  NOP ;  /* 0x0000000000007918 */ /* 0x01dfe20000000000 */
.L_x_4:
[----:B------:R-:W-:Y:S01]  /*0990*/  ULDC.64 UR4, c[0x0][0x598] ;  /* 0x0001660000047ab9 */ /* 0x000fe20000000a00 */
[----:B------:R-:W-:Y:S01]  /*09a0*/  ULDC.64 UR50, c[0x0][0x208] ;  /* 0x0000820000327ab9 */ /* 0x000fe20000000a00 */
[----:B------:R-:W-:-:S04]  /*09b0*/  ISETP.NE.U32.AND P0, PT, RZ, UR4, PT ;  /* 0x00000004ff007c0c */ /* 0x000fc8000bf05070 */
[----:B------:R-:W-:-:S13]  /*09c0*/  ISETP.NE.AND.EX P0, PT, RZ, UR5, PT, P0 ;  /* 0x00000005ff007c0c */ /* 0x000fda000bf05300 */
[----:B------:R-:W-:Y:S05]  /*09d0*/  @!P0 BRA `(.L_x_5) ;  /* 0x00000000001c8947 */ /* 0x000fea0003800000 */
[----:B------:R-:W0:Y:S02]  /*09e0*/  LDC.64 R6, c[0x0][0x598] ;  /* 0x00016600ff067b82 */ /* 0x000e240000000a00 */
[----:B0-----:R-:W2:Y:S02]  /*09f0*/  LDG.E.64 R6, desc[UR50][R6.64] ;  /* 0x0000003206067981 */ /* 0x001ea4000c1e1b00 */
[----:B--2---:R-:W-:-:S04]  /*0a00*/  ISETP.NE.U32.AND P0, PT, R6, RZ, PT ;  /* 0x000000ff0600720c */ /* 0x004fc80003f05070 */
[----:B------:R-:W-:-:S13]  /*0a10*/  ISETP.NE.AND.EX P0, PT, R7, RZ, PT, P0 ;  /* 0x000000ff0700720c */ /* 0x000fda0003f05300 */
[----:B------:R-:W-:Y:S05]  /*0a20*/  @!P0 BRA `(.L_x_5) ;  /* 0x0000000000088947 */ /* 0x000fea0003800000 */
[----:B------:R0:W5:Y:S01]  /*0a30*/  LD.E R23, desc[UR50][R6.64] ;  /* 0x0000003206177980 */ /* 0x000162000c101900 */
[----:B------:R-:W-:Y:S05]  /*0a40*/  BRA `(.L_x_6) ;  /* 0x0000000000247947 */ /* 0x000fea0003800000 */
.L_x_5:
[----:B------:R-:W-:Y:S02]  /*0a50*/  ULDC.64 UR4, c[0x0][0x588] ;  /* 0x0001620000047ab9 */ /* 0x000fe40000000a00 */
[----:B------:R-:W-:-:S04]  /*0a60*/  ISETP.NE.U32.AND P0, PT, RZ, UR4, PT ;  /* 0x00000004ff007c0c */ /* 0x000fc8000bf05070 */
[----:B------:R-:W-:-:S13]  /*0a70*/  ISETP.NE.AND.EX P0, PT, RZ, UR5, PT, P0 ;  /* 0x00000005ff007c0c */ /* 0x000fda000bf05300 */
[----:B------:R-:W-:Y:S05]  /*0a80*/  @!P0 BRA `(.L_x_7) ;  /* 0x00000000000c8947 */ /* 0x000fea0003800000 */
[----:B------:R-:W0:Y:S02]  /*0a90*/  LDC.64 R6, c[0x0][0x588] ;  /* 0x00016200ff067b82 */ /* 0x000e240000000a00 */
[----:B0-----:R1:W5:Y:S01]  /*0aa0*/  LDG.E R23, desc[UR50][R6.64] ;  /* 0x0000003206177981 */ /* 0x001362000c1e1900 */
[----:B------:R-:W-:Y:S05]  /*0ab0*/  BRA `(.L_x_6) ;  /* 0x0000000000087947 */ /* 0x000fea0003800000 */
.L_x_7:
[----:B------:R-:W-:Y:S02]  /*0ac0*/  ULDC UR4, c[0x0][0x580] ;  /* 0x0001600000047ab9 */ /* 0x000fe40000000800 */
[----:B------:R-:W-:-:S07]  /*0ad0*/  IMAD.U32 R23, RZ, RZ, UR4 ;  /* 0x00000004ff177e24 */ /* 0x000fce000f8e00ff */
.L_x_6:
[----:B------:R-:W-:Y:S02]  /*0ae0*/  ULDC.64 UR4, c[0x0][0x5a0] ;  /* 0x0001680000047ab9 */ /* 0x000fe40000000a00 */
[----:B------:R-:W-:-:S04]  /*0af0*/  ISETP.NE.U32.AND P0, PT, RZ, UR4, PT ;  /* 0x00000004ff007c0c */ /* 0x000fc8000bf05070 */
[----:B------:R-:W-:-:S13]  /*0b00*/  ISETP.NE.AND.EX P0, PT, RZ, UR5, PT, P0 ;  /* 0x00000005ff007c0c */ /* 0x000fda000bf05300 */
[----:B------:R-:W-:Y:S05]  /*0b10*/  @!P0 BRA `(.L_x_8) ;  /* 0x00000000001c8947 */ /* 0x000fea0003800000 */
[----:B01----:R-:W0:Y:S02]  /*0b20*/  LDC.64 R6, c[0x0][0x5a0] ;  /* 0x00016800ff067b82 */ /* 0x003e240000000a00 */
[----:B0-----:R-:W2:Y:S02]  /*0b30*/  LDG.E.64 R6, desc[UR50][R6.64] ;  /* 0x0000003206067981 */ /* 0x001ea4000c1e1b00 */
[----:B--2---:R-:W-:-:S04]  /*0b40*/  ISETP.NE.U32.AND P0, PT, R6, RZ, PT ;  /* 0x000000ff0600720c */ /* 0x004fc80003f05070 */
[----:B------:R-:W-:-:S13]  /*0b50*/  ISETP.NE.AND.EX P0, PT, R7, RZ, PT, P0 ;  /* 0x000000ff0700720c */ /* 0x000fda0003f05300 */
[----:B------:R-:W-:Y:S05]  /*0b60*/  @!P0 BRA `(.L_x_8) ;  /* 0x0000000000088947 */ /* 0x000fea0003800000 */
[----:B------:R0:W5:Y:S01]  /*0b70*/  LD.E R22, desc[UR50][R6.64] ;  /* 0x0000003206167980 */ /* 0x000162000c101900 */
[----:B------:R-:W-:Y:S05]  /*0b80*/  BRA `(.L_x_9) ;  /* 0x0000000000247947 */ /* 0x000fea0003800000 */
.L_x_8:
[----:B------:R-:W-:Y:S02]  /*0b90*/  ULDC.64 UR4, c[0x0][0x590] ;  /* 0x0001640000047ab9 */ /* 0x000fe40000000a00 */
[----:B------:R-:W-:-:S04]  /*0ba0*/  ISETP.NE.U32.AND P0, PT, RZ, UR4, PT ;  /* 0x00000004ff007c0c */ /* 0x000fc8000bf05070 */
[----:B------:R-:W-:-:S13]  /*0bb0*/  ISETP.NE.AND.EX P0, PT, RZ, UR5, PT, P0 ;  /* 0x00000005ff007c0c */ /* 0x000fda000bf05300 */
[----:B------:R-:W-:Y:S05]  /*0bc0*/  @!P0 BRA `(.L_x_10) ;  /* 0x00000000000c8947 */ /* 0x000fea0003800000 */
[----:B01----:R-:W0:Y:S02]  /*0bd0*/  LDC.64 R6, c[0x0][0x590] ;  /* 0x00016400ff067b82 */ /* 0x003e240000000a00 */
[----:B0-----:R1:W5:Y:S01]  /*0be0*/  LDG.E R22, desc[UR50][R6.64] ;  /* 0x0000003206167981 */ /* 0x001362000c1e1900 */
[----:B------:R-:W-:Y:S05]  /*0bf0*/  BRA `(.L_x_9) ;  /* 0x0000000000087947 */ /* 0x000fea0003800000 */
.L_x_10:
[----:B------:R-:W-:Y:S02]  /*0c00*/  ULDC UR4, c[0x0][0x584] ;  /* 0x0001610000047ab9 */ /* 0x000fe40000000800 */
[----:B------:R-:W-:-:S07]  /*0c10*/  IMAD.U32 R22, RZ, RZ, UR4 ;  /* 0x00000004ff167e24 */ /* 0x000fce000f8e00ff */
.L_x_9:
[----:B------:R-:W-:Y:S01]  /*0c20*/  ULDC UR4, c[0x0][0x65c] ;  /* 0x0001970000047ab9 */ /* 0x000fe20000000800 */
[----:B01----:R-:W0:Y:S01]  /*0c30*/  LDC.64 R6, c[0x0][0x650] ;  /* 0x00019400ff067b82 */ /* 0x003e220000000a00 */
[----:B------:R-:W-:Y:S01]  /*0c40*/  UISETP.NE.AND UP2, UPT, UR4, 0x1, UPT ;  /* 0x000000010400788c */ /* 0x000fe2000bf45270 */
[----:B------:R-:W-:Y:S01]  /*0c50*/  IMAD.MOV.U32 R18, RZ, RZ, -0x1 ;  /* 0xffffffffff127424 */ /* 0x000fe200078e00ff */
[----:B------:R-:W-:Y:S01]  /*0c60*/  UISETP.NE.AND UP0, UPT, UR19, 0x2, UPT ;  /* 0x000000021300788c */ /* 0x000fe2000bf05270 */
[----:B------:R-:W-:Y:S01]  /*0c70*/  IMAD.MOV.U32 R2, RZ, RZ, -0x1 ;  /* 0xffffffffff027424 */ /* 0x000fe200078e00ff */
[----:B------:R-:W-:Y:S01]  /*0c80*/  UP2UR UR40, UPR, URZ, 0x4 ;  /* 0x000000043f287883 */ /* 0x000fe20008000000 */
[----:B------:R-:W-:-:S06]  /*0c90*/  IMAD.MOV.U32 R19, RZ, RZ, -0x1 ;  /* 0xffffffffff137424 */ /* 0x000fcc00078e00ff */
[----:B------:R-:W-:Y:S01]  /*0ca0*/  @UP2 ULDC UR12, c[0x0][0x10] ;  /* 0x00000400000c2ab9 */ /* 0x000fe20000000800 */
[----:B------:R-:W-:Y:S01]  /*0cb0*/  @UP2 UMOV UR4, UR8 ;  /* 0x0000000800042c82 */ /* 0x000fe20008000000 */
[----:B------:R-:W-:Y:S01]  /*0cc0*/  @UP2 UMOV UR5, URZ ;  /* 0x0000003f00052c82 */ /* 0x000fe20008000000 */
[----:B------:R-:W-:Y:S01]  /*0cd0*/  @!UP2 ULDC UR16, c[0x0][0xc] ;  /* 0x000003000010aab9 */ /* 0x000fe20000000800 */
[----:B------:R-:W-:Y:S01]  /*0ce0*/  @UP2 UIMAD.WIDE.U32 UR12, UR15, UR12, UR4 ;  /* 0x0000000c0f0c22a5 */ /* 0x000fe2000f8e0004 */
[----:B------:R-:W-:Y:S02]  /*0cf0*/  ULDC UR10, c[0x0][0xc] ;  /* 0x00000300000a7ab9 */ /* 0x000fe40000000800 */
[----:B------:R-:W-:Y:S01]  /*0d00*/  @UP2 UMOV UR4, URZ ;  /* 0x0000003f00042c82 */ /* 0x000fe20008000000 */
[----:B------:R-:W-:Y:S01]  /*0d10*/  UMOV UR5, URZ ;  /* 0x0000003f00057c82 */ /* 0x000fe20008000000 */
[----:B------:R-:W-:Y:S01]  /*0d20*/  @UP2 UIADD3 UR18, UR13, UR4, URZ ;  /* 0x000000040d122290 */ /* 0x000fe2000fffe03f */
[----:B------:R-:W-:-:S02]  /*0d30*/  ULDC UR11, c[0x0][0x10] ;  /* 0x00000400000b7ab9 */ /* 0x000fc40000000800 */
[----:B------:R-:W-:Y:S01]  /*0d40*/  UMOV UR4, UR15 ;  /* 0x0000000f00047c82 */ /* 0x000fe20008000000 */
[----:B------:R-:W-:Y:S02]  /*0d50*/  UIMAD.WIDE.U32 UR10, UR10, UR11, URZ ;  /* 0x0000000b0a0a72a5 */ /* 0x000fe4000f8e003f */
[----:B------:R-:W-:Y:S01]  /*0d60*/  @!UP2 UIMAD.WIDE.U32 UR4, UR8, UR16, UR4 ;  /* 0x000000100804a2a5 */ /* 0x000fe2000f8e0004 */
[----:B------:R-:W-:Y:S02]  /*0d70*/  ULDC UR13, c[0x0][0x14] ;  /* 0x00000500000d7ab9 */ /* 0x000fe40000000800 */
[----:B------:R-:W-:Y:S02]  /*0d80*/  UIMAD.WIDE.U32 UR38, UR10, UR13, URZ ;  /* 0x0000000d0a2672a5 */ /* 0x000fe4000f8e003f */
[----:B------:R-:W-:Y:S02]  /*0d90*/  UIMAD UR41, UR11, UR13, URZ ;  /* 0x0000000d0b2972a4 */ /* 0x000fe4000f8e023f */
[----:B------:R-:W-:Y:S01]  /*0da0*/  @!UP2 UMOV UR12, UR4 ;  /* 0x00000004000cac82 */ /* 0x000fe20008000000 */
[----:B------:R-:W-:Y:S01]  /*0db0*/  @!UP2 UMOV UR18, UR5 ;  /* 0x000000050012ac82 */ /* 0x000fe20008000000 */
[----:B------:R-:W-:-:S02]  /*0dc0*/  UIADD3 UR41, UR39, UR41, URZ ;  /* 0x0000002927297290 */ /* 0x000fc4000fffe03f */
[----:B------:R-:W-:-:S04]  /*0dd0*/  UIADD3 UR4, UP1, UR12, UR38, URZ ;  /* 0x000000260c047290 */ /* 0x000fc8000ff3e03f */
[----:B------:R-:W-:Y:S02]  /*0de0*/  UIADD3.X UR5, UR18, UR41, URZ, UP1, !UPT ;  /* 0x0000002912057290 */ /* 0x000fe40008ffe43f */
[----:B------:R-:W-:Y:S02]  /*0df0*/  USEL UR4, UR4, UR12, !UP0 ;  /* 0x0000000c04047287 */ /* 0x000fe4000c000000 */
[----:B------:R-:W-:-:S04]  /*0e00*/  USEL UR5, UR5, UR18, !UP0 ;  /* 0x0000001205057287 */ /* 0x000fc8000c000000 */
[----:B0-----:R-:W-:Y:S01]  /*0e10*/  ISETP.LE.U32.AND P0, PT, R6, UR4, PT ;  /* 0x0000000406007c0c */ /* 0x001fe2000bf03070 */
[----:B------:R-:W-:Y:S02]  /*0e20*/  IMAD.U32 R16, RZ, RZ, UR4 ;  /* 0x00000004ff107e24 */ /* 0x000fe4000f8e00ff */
[----:B------:R-:W-:Y:S02]  /*0e30*/  IMAD.U32 R0, RZ, RZ, UR5 ;  /* 0x00000005ff007e24 */ /* 0x000fe4000f8e00ff */
[----:B------:R-:W-:-:S03]  /*0e40*/  IMAD.U32 R17, RZ, RZ, UR5 ;  /* 0x00000005ff117e24 */ /* 0x000fc6000f8e00ff */
[----:B------:R-:W-:Y:S02]  /*0e50*/  ISETP.GE.U32.AND.EX P0, PT, R0, R7, PT, P0 ;  /* 0x000000070000720c */ /* 0x000fe40003f06100 */
[----:B------:R-:W-:-:S11]  /*0e60*/  PRMT R0, RZ, 0x7610, R0 ;  /* 0x00007610ff007816 */ /* 0x000fd60000000000 */
[----:B------:R-:W-:Y:S05]  /*0e70*/  @P0 BRA `(.L_x_11) ;  /* 0x0000000400500947 */ /* 0x000fea0003800000 */
[----:B------:R-:W-:Y:S01]  /*0e80*/  ULDC.64 UR18, c[0x0][0x628] ;  /* 0x00018a0000127ab9 */ /* 0x000fe20000000a00 */
[C---:B------:R-:W-:Y:S01]  /*0e90*/  R2UR UR20, R16.reuse ;  /* 0x00000000101472ca */ /* 0x040fe200000e0000 */
[----:B------:R-:W-:Y:S01]  /*0ea0*/  ULDC UR16, c[0x0][0x630] ;  /* 0x00018c0000107ab9 */ /* 0x000fe20000000800 */
[----:B------:R-:W-:Y:S02]  /*0eb0*/  ISETP.NE.U32.AND P0, PT, RZ, UR18, PT ;  /* 0x00000012ff007c0c */ /* 0x000fe4000bf05070 */
[----:B------:R-:W-:Y:S02]  /*0ec0*/  R2UR UR4, R16 ;  /* 0x00000000100472ca */ /* 0x000fe400000e0000 */
[----:B------:R-:W-:Y:S02]  /*0ed0*/  ISETP.NE.AND.EX P0, PT, RZ, UR19, PT, P0 ;  /* 0x00000013ff007c0c */ /* 0x000fe4000bf05300 */
[----:B------:R-:W-:-:S11]  /*0ee0*/  R2UR UR5, R17 ;  /* 0x00000000110572ca */ /* 0x000fd600000e0000 */
[----:B------:R-:W-:Y:S05]  /*0ef0*/  @!P0 BRA `(.L_x_12) ;  /* 0x0000000000308947 */ /* 0x000fea0003800000 */
[----:B------:R-:W-:Y:S01]  /*0f00*/  R2UR UR4, R16 ;  /* 0x00000000100472ca */ /* 0x000fe200000e0000 */
[----:B------:R-:W-:Y:S01]  /*0f10*/  ULDC UR12, c[0x0][0x634] ;  /* 0x00018d00000c7ab9 */ /* 0x000fe20000000800 */
[----:B------:R-:W-:-:S11]  /*0f20*/  R2UR UR15, R17 ;  /* 0x00000000110f72ca */ /* 0x000fd600000e0000 */
[----:B------:R-:W-:-:S04]  /*0f30*/  UIADD3 UR12, UP1, UR4, UR12, URZ ;  /* 0x0000000c040c7290 */ /* 0x000fc8000ff3e03f */
[----:B------:R-:W-:-:S04]  /*0f40*/  UIADD3.X UR15, URZ, UR15, URZ, UP1, !UPT ;  /* 0x0000000f3f0f7290 */ /* 0x000fc80008ffe43f */
[----:B------:R-:W-:-:S04]  /*0f50*/  UIMAD.WIDE.U32 UR4, UR15, UR18, URZ ;  /* 0x000000120f0472a5 */ /* 0x000fc8000f8e003f */
[----:B------:R-:W-:Y:S02]  /*0f60*/  UIMAD.WIDE.U32 UR10, UP1, UR12, UR19, UR4 ;  /* 0x000000130c0a72a5 */ /* 0x000fe4000f820004 */
[----:B------:R-:W-:Y:S02]  /*0f70*/  UIMAD.WIDE.U32 UR4, UR12, UR18, URZ ;  /* 0x000000120c0472a5 */ /* 0x000fe4000f8e003f */
[----:B------:R-:W-:Y:S02]  /*0f80*/  UIADD3.X UR13, URZ, URZ, URZ, UP1, !UPT ;  /* 0x0000003f3f0d7290 */ /* 0x000fe40008ffe43f */
[----:B------:R-:W-:Y:S01]  /*0f90*/  UIADD3 URZ, UP1, UR5, UR10, URZ ;  /* 0x0000000a053f7290 */ /* 0x000fe2000ff3e03f */
[----:B------:R-:W-:-:S03]  /*0fa0*/  UMOV UR12, UR11 ;  /* 0x0000000b000c7c82 */ /* 0x000fc60008000000 */
[----:B------:R-:W-:-:S12]  /*0fb0*/  UIMAD.WIDE.U32.X UR4, UR15, UR19, UR12, UP1 ;  /* 0x000000130f0472a5 */ /* 0x000fd800088e040c */
.L_x_12:
[----:B------:R-:W-:Y:S01]  /*0fc0*/  USHF.R.U64 UR4, UR4, UR16, UR5 ;  /* 0x0000001004047299 */ /* 0x000fe20008001205 */
[----:B------:R-:W-:Y:S01]  /*0fd0*/  R2UR UR11, R17 ;  /* 0x00000000110b72ca */ /* 0x000fe200000e0000 */
[----:B------:R-:W-:Y:S02]  /*0fe0*/  USHF.R.U32.HI UR5, URZ, UR16, UR5 ;  /* 0x000000103f057299 */ /* 0x000fe40008011605 */
[----:B------:R-:W-:Y:S01]  /*0ff0*/  UIADD3 UR12, UP1, URZ, -UR4, URZ ;  /* 0x800000043f0c7290 */ /* 0x000fe2000ff3e03f */
[----:B------:R-:W-:Y:S01]  /*1000*/  ULDC.64 UR18, c[0x0][0x620] ;  /* 0x0001880000127ab9 */ /* 0x000fe20000000a00 */
[----:B------:R-:W-:Y:S02]  /*1010*/  UISETP.NE.AND UP2, UPT, UR40, URZ, UPT ;  /* 0x0000003f2800728c */ /* 0x000fe4000bf45270 */
[----:B------:R-:W-:Y:S01]  /*1020*/  UIADD3.X UR5, URZ, ~UR5, URZ, UP1, !UPT ;  /* 0x800000053f057290 */ /* 0x000fe20008ffe43f */
[----:B------:R-:W-:Y:S01]  /*1030*/  UMOV UR10, UR20 ;  /* 0x00000014000a7c82 */ /* 0x000fe20008000000 */
[----:B------:R-:W-:-:S02]  /*1040*/  ULDC UR13, c[0x0][0x618] ;  /* 0x00018600000d7ab9 */ /* 0x000fc40000000800 */
[----:B------:R-:W-:Y:S02]  /*1050*/  UIMAD UR5, UR5, UR18, URZ ;  /* 0x00000012050572a4 */ /* 0x000fe4000f8e023f */
[----:B------:R-:W-:Y:S02]  /*1060*/  UIMAD.WIDE.U32 UR10, UR12, UR18, UR10 ;  /* 0x000000120c0a72a5 */ /* 0x000fe4000f8e000a */
[----:B------:R-:W-:Y:S02]  /*1070*/  UIMAD UR12, UR12, UR19, UR5 ;  /* 0x000000130c0c72a4 */ /* 0x000fe4000f8e0205 */
[----:B------:R-:W-:Y:S02]  /*1080*/  @UP2 UIMAD UR7, UR17, UR9, UR8 ;  /* 0x00000009110722a4 */ /* 0x000fe4000f8e0208 */
[----:B------:R-:W-:Y:S01]  /*1090*/  UIADD3 UR11, UR11, UR12, URZ ;  /* 0x0000000c0b0b7290 */ /* 0x000fe2000fffe03f */
[----:B------:R-:W-:Y:S01]  /*10a0*/  ULDC.64 UR8, c[0x0][0x640] ;  /* 0x0001900000087ab9 */ /* 0x000fe20000000a00 */
[----:B------:R-:W-:-:S02]  /*10b0*/  ULDC UR15, c[0x0][0x608] ;  /* 0x00018200000f7ab9 */ /* 0x000fc40000000800 */
[----:B------:R-:W-:Y:S01]  /*10c0*/  USHF.R.U64 UR20, UR10, UR13, UR11 ;  /* 0x0000000d0a147299 */ /* 0x000fe2000800120b */
[----:B------:R-:W-:Y:S01]  /*10d0*/  ISETP.NE.U32.AND P0, PT, RZ, UR8, PT ;  /* 0x00000008ff007c0c */ /* 0x000fe2000bf05070 */
[----:B------:R-:W-:Y:S01]  /*10e0*/  USHF.R.U32.HI UR11, URZ, UR13, UR11 ;  /* 0x0000000d3f0b7299 */ /* 0x000fe2000801160b */
[----:B------:R-:W-:Y:S02]  /*10f0*/  ULDC UR21, c[0x0][0x658] ;  /* 0x0001960000157ab9 */ /* 0x000fe40000000800 */
[----:B------:R-:W-:Y:S01]  /*1100*/  ISETP.NE.AND.EX P0, PT, RZ, UR9, PT, P0 ;  /* 0x00000009ff007c0c */ /* 0x000fe2000bf05300 */
[----:B------:R-:W-:Y:S02]  /*1110*/  USHF.R.U64 UR25, UR20, UR15, UR11 ;  /* 0x0000000f14197299 */ /* 0x000fe4000800120b */
[----:B------:R-:W-:Y:S01]  /*1120*/  USHF.R.U32.HI UR11, URZ, UR15, UR11 ;  /* 0x0000000f3f0b7299 */ /* 0x000fe2000801160b */
[----:B------:R-:W-:Y:S01]  /*1130*/  UMOV UR10, 0xffffffff ;  /* 0xffffffff000a7882 */ /* 0x000fe20000000000 */
[----:B------:R-:W-:Y:S01]  /*1140*/  ULDC UR5, c[0x0][0x600] ;  /* 0x0001800000057ab9 */ /* 0x000fe20000000800 */
[----:B------:R-:W-:-:S02]  /*1150*/  USHF.L.U32 UR10, UR10, UR21, URZ ;  /* 0x000000150a0a7299 */ /* 0x000fc4000800063f */
[----:B------:R-:W-:Y:S02]  /*1160*/  USHF.R.U64 UR26, UR25, UR21, UR11 ;  /* 0x00000015191a7299 */ /* 0x000fe4000800120b */
[----:B------:R-:W-:Y:S02]  /*1170*/  ULOP3.LUT UR15, URZ, UR10, URZ, 0x33, !UPT ;  /* 0x0000000a3f0f7292 */ /* 0x000fe4000f8e333f */
[----:B------:R-:W-:Y:S02]  /*1180*/  UIADD3 UR19, UR5, -0x1, URZ ;  /* 0xffffffff05137890 */ /* 0x000fe4000fffe03f */
[----:B------:R-:W-:Y:S01]  /*1190*/  USHF.R.U32.HI UR11, URZ, UR21, UR11 ;  /* 0x000000153f0b7299 */ /* 0x000fe2000801160b */
[----:B------:R-:W-:Y:S01]  /*11a0*/  ULDC UR22, c[0x0][0x648] ;  /* 0x0001920000167ab9 */ /* 0x000fe20000000800 */
[----:B------:R-:W-:Y:S01]  /*11b0*/  ULDC UR23, c[0x0][0x638] ;  /* 0x00018e0000177ab9 */ /* 0x000fe20000000800 */
[----:B------:R-:W-:Y:S01]  /*11c0*/  UMOV UR24, 0x1 ;  /* 0x0000000100187882 */ /* 0x000fe20000000000 */
[----:B------:R-:W-:Y:S01]  /*11d0*/  UMOV UR10, UR26 ;  /* 0x0000001a000a7c82 */ /* 0x000fe20008000000 */
[----:B------:R-:W-:Y:S07]  /*11e0*/  @!P0 BRA `(.L_x_13) ;  /* 0x0000000000308947 */ /* 0x000fee0003800000 */
[----:B------:R-:W-:Y:S02]  /*11f0*/  ULDC UR16, c[0x0][0x64c] ;  /* 0x0001930000107ab9 */ /* 0x000fe40000000800 */
        /* <DEDUP_REMOVED lines=8> */
[----:B------:R-:W-:-:S07]  /*1280*/  UIMAD.WIDE.U32.X UR8, UR18, UR9, UR16, UP1 ;  /* 0x00000009120872a5 */ /* 0x000fce00088e0410 */
[----:B------:R-:W-:Y:S01]  /*1290*/  UMOV UR10, UR8 ;  /* 0x00000008000a7c82 */ /* 0x000fe20008000000 */
[----:B------:R-:W-:-:S05]  /*12a0*/  UMOV UR11, UR9 ;  /* 0x00000009000b7c82 */ /* 0x000fca0008000000 */
.L_x_13:
[----:B------:R-:W-:Y:S01]  /*12b0*/  USHF.R.U64 UR9, UR10, UR22, UR11 ;  /* 0x000000160a097299 */ /* 0x000fe2000800120b */
[----:B------:R-:W-:Y:S01]  /*12c0*/  IMAD.MOV.U32 R0, RZ, RZ, 0x1 ;  /* 0x00000001ff007424 */ /* 0x000fe200078e00ff */
[----:B------:R-:W-:Y:S01]  /*12d0*/  USHF.L.U32 UR8, UR24, UR21, URZ ;  /* 0x0000001518087299 */ /* 0x000fe2000800063f */
[----:B------:R-:W-:Y:S01]  /*12e0*/  IMAD.U32 R19, RZ, RZ, UR4 ;  /* 0x00000004ff137e24 */ /* 0x000fe2000f8e00ff */
[----:B------:R-:W-:Y:S02]  /*12f0*/  ULOP3.LUT UR15, UR25, UR15, URZ, 0xc0, !UPT ;  /* 0x0000000f190f7292 */ /* 0x000fe4000f8ec03f */
[----:B------:R-:W-:Y:S02]  /*1300*/  UIADD3 UR10, -UR9, URZ, URZ ;  /* 0x0000003f090a7290 */ /* 0x000fe4000fffe13f */
[----:B------:R-:W-:Y:S02]  /*1310*/  UIMAD UR15, UR8, UR9, UR15 ;  /* 0x00000009080f72a4 */ /* 0x000fe4000f8e020f */
[----:B------:R-:W-:-:S02]  /*1320*/  ULOP3.LUT UR19, UR20, UR19, URZ, 0xc0, !UPT ;  /* 0x0000001314137292 */ /* 0x000fc4000f8ec03f */
[----:B------:R-:W-:Y:S01]  /*1330*/  UIMAD UR8, UR10, UR23, UR26 ;  /* 0x000000170a0872a4 */ /* 0x000fe2000f8e021a */
[----:B------:R-:W-:Y:S01]  /*1340*/  ULDC UR9, c[0x0][0x610] ;  /* 0x0001840000097ab9 */ /* 0x000fe20000000800 */
[----:B------:R-:W-:Y:S02]  /*1350*/  UISETP.NE.AND UP1, UPT, UR40, URZ, UPT ;  /* 0x0000003f2800728c */ /* 0x000fe4000bf25270 */
[----:B------:R-:W-:Y:S02]  /*1360*/  UIMAD UR7, UR15, UR9, UR7 ;  /* 0x000000090f0772a4 */ /* 0x000fe4000f8e0207 */
[----:B------:R-:W-:-:S04]  /*1370*/  UIMAD UR8, UR8, UR5, UR19 ;  /* 0x00000005080872a4 */ /* 0x000fc8000f8e0213 */
[----:B------:R-:W-:Y:S02]  /*1380*/  USEL UR5, UR8, UR7, !UP1 ;  /* 0x0000000708057287 */ /* 0x000fe4000c800000 */
[----:B------:R-:W-:-:S04]  /*1390*/  USEL UR7, UR7, UR8, !UP1 ;  /* 0x0000000807077287 */ /* 0x000fc8000c800000 */
[----:B------:R-:W-:Y:S02]  /*13a0*/  IMAD.U32 R2, RZ, RZ, UR5 ;  /* 0x00000005ff027e24 */ /* 0x000fe4000f8e00ff */
[----:B------:R-:W-:-:S07]  /*13b0*/  IMAD.U32 R18, RZ, RZ, UR7 ;  /* 0x00000007ff127e24 */ /* 0x000fce000f8e00ff */
.L_x_11:
[----:B------:R-:W-:Y:S05]  /*13c0*/  @!P1 BRA `(.L_x_14) ;  /* 0x00000000000c9947 */ /* 0x000fea0003800000 */
[----:B------:R-:W-:Y:S01]  /*13d0*/  UCGABAR_WAIT ;  /* 0x0000000000007dc7 */ /* 0x000fe20008000000 */
[----:B------:R-:W-:Y:S01]  /*13e0*/  CCTL.IVALL ;  /* 0x00000000ff00798f */ /* 0x000fe20002000000 */
[----:B------:R-:W-:Y:S05]  /*13f0*/  BRA `(.L_x_15) ;  /* 0x0000000000047947 */ /* 0x000fea0003800000 */
.L_x_14:
[----:B------:R-:W-:Y:S06]  /*1400*/  BAR.SYNC.DEFER_BLOCKING 0x0 ;  /* 0x0000000000007b1d */ /* 0x000fec0000010000 */
.L_x_15:
[----:B------:R-:W-:Y:S02]  /*1410*/  ULDC UR4, c[0x0][0x28c] ;  /* 0x0000a30000047ab9 */ /* 0x000fe40000000800 */
[----:B------:R-:W-:-:S04]  /*1420*/  UIADD3 UR4, UR4, 0x3f, URZ ;  /* 0x0000003f04047890 */ /* 0x000fc8000fffe03f */
[----:B------:R-:W-:-:S04]  /*1430*/  USHF.R.S32.HI UR5, URZ, 0x1f, UR4 ;  /* 0x0000001f3f057899 */ /* 0x000fc80008011404 */
[----:B------:R-:W-:-:S04]  /*1440*/  ULEA.HI UR5, UR5, UR4, URZ, 0x6 ;  /* 0x0000000405057291 */ /* 0x000fc8000f8f303f */
[----:B------:R-:W-:Y:S01]  /*1450*/  USHF.R.S32.HI UR37, URZ, 0x6, UR5 ;  /* 0x000000063f257899 */ /* 0x000fe20008011405 */
[----:B------:R-:W-:Y:S11]  /*1460*/  @!P2 BRA `(.L_x_16) ;  /* 0x0000009400dca947 */ /* 0x000ff60003800000 */
[----:B------:R-:W-:-:S06]  /*1470*/  UISETP.GT.U32.AND UP1, UPT, UR14, 0x1, UPT ;  /* 0x000000010e00788c */ /* 0x000fcc000bf24070 */
[----:B------:R-:W-:-:S13]  /*1480*/  PLOP3.LUT P0, PT, PT, PT, UP1, 0x80, 0x0 ;  /* 0x000000000000781c */ /* 0x000fda0003f0f018 */
[----:B------:R-:W-:Y:S05]  /*1490*/  @P0 EXIT ;  /* 0x000000000000094d */ /* 0x000fea0003800000 */
.L_x_17:
[----:B------:R-:W-:-:S08]  /*14a0*/  NOP ;  /* 0x0000000000007918 */ /* 0x000fd00000000000 */
[----:B------:R-:W0:Y:S02]  /*14b0*/  USETMAXREG.TRY_ALLOC.CTAPOOL UP1, 0xe8 ;  /* 0x000000e8000079c8 */ /* 0x000e240008020600 */
[----:B0-----:R-:W-:-:S13]  /*14c0*/  PLOP3.LUT P0, PT, PT, PT, UP1, 0x80, 0x0 ;  /* 0x000000000000781c */ /* 0x001fda0003f0f018 */
[----:B------:R-:W-:Y:S05]  /*14d0*/  @!P0 BRA `(.L_x_17) ;  /* 0xfffffffc00f08947 */ /* 0x000fea000383ffff */
[----:B------:R-:W-:-:S13]  /*14e0*/  LOP3.LUT P0, RZ, R0, 0xff, RZ, 0xc0, !PT ;  /* 0x000000ff00ff7812 */ /* 0x000fda000780c0ff */
[----:B------:R-:W-:Y:S05]  /*14f0*/  @!P0 EXIT ;  /* 0x000000000000894d */ /* 0x000fea0003800000 */
[----:B------:R-:W0:Y:S01]  /*1500*/  S2UR UR5, SR_CgaCtaId ;  /* 0x00000000000579c3 */ /* 0x000e220000008800 */
[----:B------:R-:W-:Y:S01]  /*1510*/  VIADD R8, R8, 0xffffffff ;  /* 0xffffffff08087836 */ /* 0x000fe20000000000 */
[CC--:B------:R-:W-:Y:S01]  /*1520*/  LEA.HI R0, R9.reuse, R4.reuse, RZ, 0x2 ;  /* 0x0000000409007211 */ /* 0x0c0fe200078f10ff */
[----:B------:R-:W-:Y:S01]  /*1530*/  UMOV UR44, 0x400 ;  /* 0x00000400002c7882 */ /* 0x000fe20000000000 */
[----:B------:R-:W-:Y:S01]  /*1540*/  LEA.HI R9, R9, R4, RZ, 0x5 ;  /* 0x0000000409097211 */ /* 0x000fe200078f28ff */
[----:B------:R-:W-:Y:S01]  /*1550*/  USHF.R.U32.HI UR4, URZ, 0x2, UR37 ;  /* 0x000000023f047899 */ /* 0x000fe20008011625 */
[C---:B------:R-:W-:Y:S01]  /*1560*/  R2UR UR46, R8.reuse ;  /* 0x00000000082e72ca */ /* 0x040fe200000e0000 */
[----:B------:R-:W-:Y:S01]  /*1570*/  ULOP3.LUT UR45, UR37, 0x3, URZ, 0xc0, !UPT ;  /* 0x00000003252d7892 */ /* 0x000fe2000f8ec03f */
[--C-:B------:R-:W-:Y:S01]  /*1580*/  SHF.R.S32.HI R154, RZ, 0x2, R0.reuse ;  /* 0x00000002ff9a7819 */ /* 0x100fe20000011400 */
[----:B------:R-:W-:Y:S01]  /*1590*/  UISETP.LT.AND UP1, UPT, UR37, 0x1, UPT ;  /* 0x000000012500788c */ /* 0x000fe2000bf21270 */
[----:B------:R-:W-:Y:S01]  /*15a0*/  SHF.R.S32.HI R3, RZ, 0x1f, R0 ;  /* 0x0000001fff037819 */ /* 0x000fe20000011400 */
[----:B------:R-:W-:Y:S01]  /*15b0*/  ULOP3.LUT UR4, UR4, 0x1, URZ, 0xc0, !UPT ;  /* 0x0000000104047892 */ /* 0x000fe2000f8ec03f */
[----:B------:R-:W-:Y:S01]  /*15c0*/  SHF.R.S32.HI R9, RZ, 0x5, R9 ;  /* 0x00000005ff097819 */ /* 0x000fe20000011409 */
[----:B------:R-:W-:Y:S01]  /*15d0*/  ULDC UR6, c[0x0][0x284] ;  /* 0x0000a10000067ab9 */ /* 0x000fe20000000800 */
[----:B------:R-:W-:Y:S01]  /*15e0*/  LEA.HI R3, R3, R154, RZ, 0x3 ;  /* 0x0000009a03037211 */ /* 0x000fe200078f18ff */
[----:B------:R-:W-:Y:S01]  /*15f0*/  USEL UR45, UR45, URZ, !UP0 ;  /* 0x0000003f2d2d7287 */ /* 0x000fe2000c000000 */
[----:B------:R-:W-:Y:S01]  /*1600*/  ISETP.NE.AND P0, PT, R8, RZ, PT ;  /* 0x000000ff0800720c */ /* 0x000fe20003f05270 */
[----:B------:R-:W-:Y:S01]  /*1610*/  USEL UR48, UR37, 0x1, UP1 ;  /* 0x0000000125307887 */ /* 0x000fe20008800000 */
[----:B------:R-:W-:Y:S01]  /*1620*/  LOP3.LUT R3, R3, 0xfffffff8, RZ, 0xc0, !PT ;  /* 0xfffffff803037812 */ /* 0x000fe200078ec0ff */
[----:B------:R-:W-:Y:S01]  /*1630*/  USHF.L.U32 UR46, UR46, 0x3, URZ ;  /* 0x000000032e2e7899 */ /* 0x000fe2000800063f */
[----:B------:R-:W-:Y:S01]  /*1640*/  SEL R172, RZ, 0x1, P0 ;  /* 0x00000001ffac7807 */ /* 0x000fe20000000000 */
[----:B------:R-:W-:-:S02]  /*1650*/  UISETP.EQ.U32.AND UP0, UPT, UR4, 0x1, !UP0 ;  /* 0x000000010400788c */ /* 0x000fc4000c702070 */
[----:B------:R-:W-:Y:S01]  /*1660*/  IMAD.IADD R154, R154, 0x1, -R3 ;  /* 0x000000019a9a7824 */ /* 0x000fe200078e0a03 */
[----:B0-----:R-:W-:Y:S01]  /*1670*/  ULEA UR44, UR5, UR44, 0x18 ;  /* 0x0000002c052c7291 */ /* 0x001fe2000f8ec03f */
[----:B------:R-:W-:Y:S01]  /*1680*/  IMAD.U32 R158, RZ, RZ, UR46 ;  /* 0x0000002eff9e7e24 */ /* 0x000fe2000f8e00ff */
[----:B------:R-:W-:Y:S01]  /*1690*/  LOP3.LUT R3, R0, 0xfffffffc, RZ, 0xc0, !PT ;  /* 0xfffffffc00037812 */ /* 0x000fe200078ec0ff */
[C-C-:B------:R-:W-:Y:S01]  /*16a0*/  IMAD R161, R9.reuse, -0x10, -R154.reuse ;  /* 0xfffffff009a17824 */ /* 0x140fe200078e0a9a */
[----:B------:R-:W-:Y:S01]  /*16b0*/  UIADD3 UR47, UR44, 0x50, URZ ;  /* 0x000000502c2f7890 */ /* 0x000fe2000fffe03f */
[--C-:B------:R-:W-:Y:S01]  /*16c0*/  SHF.R.S32.HI R155, RZ, 0x1f, R154.reuse ;  /* 0x0000001fff9b7819 */ /* 0x100fe2000001149a */
[----:B------:R-:W-:Y:S01]  /*16d0*/  ULOP3.LUT UR36, UR42, 0x1, URZ, 0xfc, !UPT ;  /* 0x000000012a247892 */ /* 0x000fe2000f8efc3f */
[----:B------:R-:W-:Y:S01]  /*16e0*/  LOP3.LUT R160, R158, 0x8, RZ, 0xc0, !PT ;  /* 0x000000089ea07812 */ /* 0x000fe200078ec0ff */
[----:B------:R-:W-:Y:S01]  /*16f0*/  IMAD.IADD R156, R4, 0x1, -R3 ;  /* 0x00000001049c7824 */ /* 0x000fe200078e0a03 */
[----:B------:R-:W-:Y:S01]  /*1700*/  LOP3.LUT R158, R158, 0x8, RZ, 0xc, !PT ;  /* 0x000000089e9e7812 */ /* 0x000fe200078e0cff */
[----:B------:R-:W-:Y:S01]  /*1710*/  IMAD.U32 R157, RZ, RZ, UR47 ;  /* 0x0000002fff9d7e24 */ /* 0x000fe2000f8e00ff */
[----:B------:R-:W-:Y:S01]  /*1720*/  LOP3.LUT R160, R160, 0x18, RZ, 0x3c, !PT ;  /* 0x00000018a0a07812 */ /* 0x000fe200078e3cff */
[----:B------:R-:W-:Y:S01]  /*1730*/  IMAD.WIDE R154, R9, 0x10, R154 ;  /* 0x00000010099a7825 */ /* 0x000fe200078e029a */
[----:B------:R-:W-:-:S02]  /*1740*/  USHF.L.U32 UR43, UR37, 0x1, URZ ;  /* 0x00000001252b7899 */ /* 0x000fc4000800063f */
[----:B------:R-:W-:Y:S01]  /*1750*/  UIADD3 UR48, -UR48, UR37, URZ ;  /* 0x0000002530307290 */ /* 0x000fe2000fffe13f */
[----:B------:R-:W-:Y:S01]  /*1760*/  VIADD R159, R157, UR46 ;  /* 0x0000002e9d9f7c36 */ /* 0x000fe20008000000 */
[----:B------:R-:W-:Y:S01]  /*1770*/  USEL UR49, URZ, 0x1, !UP0 ;  /* 0x000000013f317887 */ /* 0x000fe2000c000000 */
[----:B------:R-:W-:-:S11]  /*1780*/  VIADD R161, R161, UR6 ;  /* 0x00000006a1a17c36 */ /* 0x000fd60008000000 */
.L_x_293:
[----:B------:R-:W-:Y:S01]  /*1790*/  SHF.L.U32 R0, R172, 0x1f, RZ ;  /* 0x0000001fac007819 */ /* 0x000fe200000006ff */
[----:B------:R-:W-:Y:S02]  /*17a0*/  ULDC UR4, c[0x0][0x28c] ;  /* 0x0000a30000047ab9 */ /* 0x000fe40000000800 */
[----:B------:R-:W-:Y:S01]  /*17b0*/  ISETP.LT.AND P1, PT, RZ, UR4, PT ;  /* 0x00000004ff007c0c */ /* 0x000fe2000bf21270 */
[----:B------:R-:W0:Y:S02]  /*17c0*/  SYNCS.PHASECHK.TRANS64.TRYWAIT P0, [R157+UR46], R0 ;  /* 0x000000009d0075a7 */ /* 0x000e24000800016e */
[----:B0-234-:R-:W-:Y:S10]  /*17d0*/  @!P0 BRA `(.L_x_18) ;  /* 0x000000a400408947 */ /* 0x01dff40003800000 */
.L_x_315:
[----:B------:R-:W-:Y:S05]  /*17e0*/  @P1 BRA `(.L_x_19) ;  /* 0x0000000000401947 */ /* 0x000fea0003800000 */
[----:B0-----:R-:W-:Y:S01]  /*17f0*/  MOV R0, 0x0 ;  /* 0x0000000000007802 */ /* 0x001fe20000000f00 */
[----:B------:R-:W-:Y:S01]  /*1800*/  ULDC.64 UR4, c[0x4][0x68] ;  /* 0x01001a0000047ab9 */ /* 0x000fe20000000a00 */
[----:B------:R-:W-:Y:S01]  /*1810*/  ULDC.64 UR6, c[0x4][0x8] ;  /* 0x0100020000067ab9 */ /* 0x000fe20000000a00 */
[----:B------:R-:W-:Y:S01]  /*1820*/  IMAD.U32 R4, RZ, RZ, UR4 ;  /* 0x00000004ff047e24 */ /* 0x000fe2000f8e00ff */
[----:B------:R0:W1:Y:S01]  /*1830*/  LDC.64 R14, c[0x4][R0] ;  /* 0x01000000000e7b82 */ /* 0x0000620000000a00 */
[----:B------:R-:W-:Y:S01]  /*1840*/  IMAD.U32 R5, RZ, RZ, UR5 ;  /* 0x00000005ff057e24 */ /* 0x000fe2000f8e00ff */
[----:B------:R-:W-:Y:S01]  /*1850*/  ULDC.64 UR4, c[0x4][0x70] ;  /* 0x01001c0000047ab9 */ /* 0x000fe20000000a00 */
[----:B------:R-:W-:Y:S02]  /*1860*/  IMAD.U32 R10, RZ, RZ, UR6 ;  /* 0x00000006ff0a7e24 */ /* 0x000fe4000f8e00ff */
[----:B------:R-:W-:Y:S02]  /*1870*/  IMAD.U32 R6, RZ, RZ, UR4 ;  /* 0x00000004ff067e24 */ /* 0x000fe4000f8e00ff */
[----:B------:R-:W-:-:S02]  /*1880*/  IMAD.U32 R7, RZ, RZ, UR5 ;  /* 0x00000005ff077e24 */ /* 0x000fc4000f8e00ff */
[----:B------:R-:W-:Y:S02]  /*1890*/  IMAD.U32 R11, RZ, RZ, UR7 ;  /* 0x00000007ff0b7e24 */ /* 0x000fe4000f8e00ff */
[----:B------:R-:W-:Y:S02]  /*18a0*/  IMAD.MOV.U32 R8, RZ, RZ, 0x1e1 ;  /* 0x000001e1ff087424 */ /* 0x000fe400078e00ff */
[----:B------:R-:W-:Y:S02]  /*18b0*/  IMAD.MOV.U32 R12, RZ, RZ, 0x1 ;  /* 0x00000001ff0c7424 */ /* 0x000fe400078e00ff */
[----:B0-----:R-:W-:-:S07]  /*18c0*/  IMAD.MOV.U32 R13, RZ, RZ, RZ ;  /* 0x000000ffff0d7224 */ /* 0x001fce00078e00ff */
[----:B------:R-:W-:-:S07]  /*18d0*/  LEPC R20, `(.L_x_19) ;  /* 0x000000001014794e */ /* 0x000fce0000000000 */
[----:B-1---5:R-:W-:Y:S05]  /*18e0*/  CALL.ABS.NOINC R14 ;  /* 0x000000000e007343 */ /* 0x022fea0003c00000 */
.L_x_19:
[----:B0-----:R-:W-:-:S05]  /*18f0*/  IMAD.U32 R0, RZ, RZ, UR36 ;  /* 0x00000024ff007e24 */ /* 0x001fca000f8e00ff */
[----:B------:R-:W-:-:S13]  /*1900*/  ISETP.NE.AND P0, PT, R0, 0x3, PT ;  /* 0x000000030000780c */ /* 0x000fda0003f05270 */
[----:B------:R-:W-:Y:S05]  /*1910*/  @!P0 BRA `(.L_x_20) ;  /* 0x0000000000048947 */ /* 0x000fea0003800000 */
[----:B------:R-:W-:Y:S01]  /*1920*/  BPT.TRAP 0x1 ;  /* 0x000000040000795c */ /* 0x000fe20000300000 */
.L_x_20:
[----:B------:R-:W-:Y:S02]  /*1930*/  IMAD.U32 R3, RZ, RZ, UR45 ;  /* 0x0000002dff037e24 */ /* 0x000fe4000f8e00ff */
[----:B------:R-:W-:-:S03]  /*1940*/  IMAD.U32 R0, RZ, RZ, UR49 ;  /* 0x00000031ff007e24 */ /* 0x000fc6000f8e00ff */
[----:B------:R-:W-:Y:S02]  /*1950*/  LEA R3, R3, UR44, 0x3 ;  /* 0x0000002c03037c11 */ /* 0x000fe4000f8e18ff */
[----:B------:R-:W-:-:S04]  /*1960*/  SHF.L.U32 R0, R0, 0x1f, RZ ;  /* 0x0000001f00007819 */ /* 0x000fc800000006ff */
[----:B------:R0:W1:Y:S01]  /*1970*/  SYNCS.PHASECHK.TRANS64.TRYWAIT P1, [R3+URZ], R0 ;  /* 0x00000000030075a7 */ /* 0x000062000802017f */
[----:B------:R-:W-:Y:S05]  /*1980*/  @!P0 BRA `(.L_x_21) ;  /* 0x0000000000048947 */ /* 0x000fea0003800000 */
[----:B------:R-:W-:Y:S01]  /*1990*/  BPT.TRAP 0x1 ;  /* 0x000000040000795c */ /* 0x000fe20000300000 */
.L_x_21:
[----:B------:R-:W-:-:S05]  /*19a0*/  IMAD.U32 R4, RZ, RZ, UR48 ;  /* 0x00000030ff047e24 */ /* 0x000fca000f8e00ff */
[----:B------:R-:W-:Y:S01]  /*19b0*/  ISETP.GE.AND P2, PT, R4, 0x1, PT ;  /* 0x000000010400780c */ /* 0x000fe20003f46270 */
[----:B-1----:R-:W-:-:S12]  /*19c0*/  @P1 BRA `(.L_x_22) ;  /* 0x0000000000081947 */ /* 0x002fd80003800000 */
[----:B------:R-:W1:Y:S02]  /*19d0*/  SYNCS.PHASECHK.TRANS64.TRYWAIT P1, [R3+URZ], R0 ;  /* 0x00000000030075a7 */ /* 0x000e64000802017f */
[----:B-1----:R-:W-:Y:S05]  /*19e0*/  @!P1 BRA `(.L_x_23) ;  /* 0x000000a000d09947 */ /* 0x002fea0003800000 */
.L_x_22:
[----:B------:R-:W-:Y:S05]  /*19f0*/  WARPSYNC.ALL ;  /* 0x0000000000007948 */ /* 0x000fea0003800000 */
[----:B------:R-:W-:Y:S01]  /*1a00*/  UIADD3 UR4, UR44, 0x180, URZ ;  /* 0x000001802c047890 */ /* 0x000fe2000fffe03f */
[----:B------:R-:W-:Y:S01]  /*1a10*/  WARPGROUP.ARRIVE ;  /* 0x00000000000079c5 */ /* 0x000fe20000000000 */
[----:B------:R-:W-:Y:S02]  /*1a20*/  UIADD3 UR5, UR44, 0x10180, URZ ;  /* 0x000101802c057890 */ /* 0x000fe4000fffe03f */
[----:B------:R-:W-:Y:S02]  /*1a30*/  USHF.R.U32.HI UR4, URZ, 0x4, UR4 ;  /* 0x000000043f047899 */ /* 0x000fe40008011604 */
[----:B------:R-:W-:-:S02]  /*1a40*/  USHF.R.U32.HI UR5, URZ, 0x4, UR5 ;  /* 0x000000043f057899 */ /* 0x000fc40008011605 */
[----:B------:R-:W-:Y:S02]  /*1a50*/  ULOP3.LUT UR4, UR4, 0x3fff, URZ, 0xc0, !UPT ;  /* 0x00003fff04047892 */ /* 0x000fe4000f8ec03f */
[----:B------:R-:W-:Y:S02]  /*1a60*/  ULOP3.LUT UR5, UR5, 0x3fff, URZ, 0xc0, !UPT ;  /* 0x00003fff05057892 */ /* 0x000fe4000f8ec03f */
[----:B------:R-:W-:Y:S02]  /*1a70*/  ULOP3.LUT UR8, UR4, 0x10000, URZ, 0xfc, !UPT ;  /* 0x0001000004087892 */ /* 0x000fe4000f8efc3f */
[----:B------:R-:W-:Y:S02]  /*1a80*/  ULOP3.LUT UR9, UR5, 0x10000, URZ, 0xfc, !UPT ;  /* 0x0001000005097892 */ /* 0x000fe4000f8efc3f */
[----:B------:R-:W-:Y:S02]  /*1a90*/  ULEA UR11, UR45, UR8, 0xa ;  /* 0x000000082d0b7291 */ /* 0x000fe4000f8e503f */
[----:B------:R-:W-:Y:S01]  /*1aa0*/  ULEA UR10, UR45, UR9, 0xc ;  /* 0x000000092d0a7291 */ /* 0x000fe2000f8e603f */
[----:B------:R-:W-:Y:S01]  /*1ab0*/  UMOV UR5, 0x40000040 ;  /* 0x4000004000057882 */ /* 0x000fe20000000000 */
[----:B------:R-:W-:-:S03]  /*1ac0*/  UMOV UR7, 0x40000040 ;  /* 0x4000004000077882 */ /* 0x000fc60000000000 */
[----:B------:R-:W-:Y:S02]  /*1ad0*/  UMOV UR4, UR11 ;  /* 0x0000000b00047c82 */ /* 0x000fe40008000000 */
[----:B------:R-:W-:Y:S02]  /*1ae0*/  UMOV UR6, UR10 ;  /* 0x0000000a00067c82 */ /* 0x000fe40008000000 */
[----:B------:R-:W-:Y:S01]  /*1af0*/  HGMMA.64x256x8.F32.TF32 R24, gdesc[UR4], RZ, !UPT, gsb0 ;  /* 0x07e00000041879f0 */ /* 0x000fe2000c0028ff */
[----:B------:R-:W-:Y:S02]  /*1b00*/  UIADD3 UR4, UR11, 0x2, URZ ;  /* 0x000000020b047890 */ /* 0x000fe4000fffe03f */
[----:B------:R-:W-:Y:S01]  /*1b10*/  UIADD3 UR6, UR10, 0x2, URZ ;  /* 0x000000020a067890 */ /* 0x000fe2000fffe03f */
[----:B------:R-:W-:Y:S01]  /*1b20*/  UMOV UR5, 0x40000040 ;  /* 0x4000004000057882 */ /* 0x000fe20000000000 */
[----:B------:R-:W-:Y:S01]  /*1b30*/  UMOV UR7, 0x40000040 ;  /* 0x4000004000077882 */ /* 0x000fe20000000000 */
[----:B------:R-:W-:-:S02]  /*1b40*/  WARPGROUP.DEPBAR.LE gsb0, 0x0 ;  /* 0x00008000000079c5 */ /* 0x000fc40000010000 */
[----:B------:R-:W-:-:S15]  /*1b50*/  WARPGROUP.ARRIVE ;  /* 0x00000000000079c5 */ /* 0x000fde0000000000 */
[----:B------:R-:W-:-:S05]  /*1b60*/  NOP ;  /* 0x0000000000007918 */ /* 0x000fca0000000000 */
[----:B------:R-:W-:Y:S01]  /*1b70*/  HGMMA.64x256x8.F32.TF32 R24, gdesc[UR4], R24, gsb0 ;  /* 0x07e00000041879f0 */ /* 0x000fe20008002818 */
[----:B------:R-:W-:Y:S02]  /*1b80*/  UIADD3 UR4, UR11, 0x4, URZ ;  /* 0x000000040b047890 */ /* 0x000fe4000fffe03f */
[----:B------:R-:W-:Y:S01]  /*1b90*/  UIADD3 UR6, UR10, 0x4, URZ ;  /* 0x000000040a067890 */ /* 0x000fe2000fffe03f */
[----:B------:R-:W-:Y:S01]  /*1ba0*/  UMOV UR5, 0x40000040 ;  /* 0x4000004000057882 */ /* 0x000fe20000000000 */
[----:B------:R-:W-:Y:S01]  /*1bb0*/  UMOV UR7, 0x40000040 ;  /* 0x4000004000077882 */ /* 0x000fe20000000000 */
[----:B------:R-:W-:Y:S02]  /*1bc0*/  WARPGROUP.DEPBAR.LE gsb0, 0x0 ;  /* 0x00008000000079c5 */ /* 0x000fe40000010000 */
        /* <DEDUP_REMOVED lines=42> */
[----:B------:R-:W-:Y:S03]  /*1e70*/  HGMMA.64x256x8.F32.TF32 R24, gdesc[UR4], R24, gsb0 ;  /* 0x07e00000041879f0 */ /* 0x000fe60008002818 */
[----:B------:R-:W-:Y:S02]  /*1e80*/  WARPGROUP.DEPBAR.LE gsb0, 0x0 ;  /* 0x00008000000079c5 */ /* 0x000fe40000010000 */
[----:B------:R-:W-:Y:S05]  /*1e90*/  @!P2 BRA `(.L_x_24) ;  /* 0x0000000400a4a947 */ /* 0x000fea0003800000 */
[----:B------:R-:W-:Y:S01]  /*1ea0*/  UIADD3 UR10, UR45, 0x1, URZ ;  /* 0x000000012d0a7890 */ /* 0x000fe2000fffe03f */
[----:B01----:R-:W-:Y:S02]  /*1eb0*/  IMAD.U32 R0, RZ, RZ, UR48 ;  /* 0x00000030ff007e24 */ /* 0x003fe4000f8e00ff */
[----:B------:R-:W-:Y:S01]  /*1ec0*/  IMAD.U32 R3, RZ, RZ, UR45 ;  /* 0x0000002dff037e24 */ /* 0x000fe2000f8e00ff */
[----:B------:R-:W-:-:S04]  /*1ed0*/  UISETP.NE.AND UP0, UPT, UR10, 0x4, UPT ;  /* 0x000000040a00788c */ /* 0x000fc8000bf05270 */
[----:B------:R-:W-:Y:S02]  /*1ee0*/  USEL UR4, URZ, 0x1, UP0 ;  /* 0x000000013f047887 */ /* 0x000fe40008000000 */
[----:B------:R-:W-:Y:S02]  /*1ef0*/  USEL UR10, UR10, URZ, UP0 ;  /* 0x0000003f0a0a7287 */ /* 0x000fe40008000000 */
[----:B------:R-:W-:-:S06]  /*1f00*/  ULOP3.LUT UR4, UR49, UR4, URZ, 0x3c, !UPT ;  /* 0x0000000431047292 */ /* 0x000fcc000f8e3c3f */
[----:B------:R-:W-:-:S07]  /*1f10*/  IMAD.U32 R6, RZ, RZ, UR4 ;  /* 0x00000004ff067e24 */ /* 0x000fce000f8e00ff */
.L_x_31:
[----:B------:R-:W-:Y:S05]  /*1f20*/  @!P0 BRA `(.L_x_25) ;  /* 0x0000000000048947 */ /* 0x000fea0003800000 */
[----:B------:R-:W-:Y:S01]  /*1f30*/  BPT.TRAP 0x1 ;  /* 0x000000040000795c */ /* 0x000fe20000300000 */
.L_x_25:
[----:B------:R-:W-:Y:S01]  /*1f40*/  ULEA UR4, UR10, UR44, 0x3 ;  /* 0x0000002c0a047291 */ /* 0x000fe2000f8e183f */
[----:B------:R-:W-:-:S08]  /*1f50*/  SHF.L.U32 R4, R6, 0x1f, RZ ;  /* 0x0000001f06047819 */ /* 0x000fd000000006ff */
[----:B------:R0:W1:Y:S01]  /*1f60*/  SYNCS.PHASECHK.TRANS64.TRYWAIT P1, [UR4], R4 ;  /* 0x00000004ff0075a7 */ /* 0x0000620008020144 */
[----:B------:R-:W-:Y:S05]  /*1f70*/  @!P0 BRA `(.L_x_26) ;  /* 0x0000000000048947 */ /* 0x000fea0003800000 */
[----:B------:R-:W-:Y:S01]  /*1f80*/  BPT.TRAP 0x1 ;  /* 0x000000040000795c */ /* 0x000fe20000300000 */
.L_x_26:
[----:B-1----:R-:W-:Y:S05]  /*1f90*/  @P1 BRA `(.L_x_27) ;  /* 0x0000000000081947 */ /* 0x002fea0003800000 */
[----:B------:R-:W1:Y:S02]  /*1fa0*/  SYNCS.PHASECHK.TRANS64.TRYWAIT P1, [UR4], R4 ;  /* 0x00000004ff0075a7 */ /* 0x000e640008020144 */
[----:B-1----:R-:W-:Y:S05]  /*1fb0*/  @!P1 BRA `(.L_x_28) ;  /* 0x0000009c00709947 */ /* 0x002fea0003800000 */
.L_x_27:
[----:B------:R-:W-:Y:S01]  /*1fc0*/  ULEA UR12, UR10, UR8, 0xa ;  /* 0x000000080a0c7291 */ /* 0x000fe2000f8e503f */
[----:B------:R-:W-:Y:S01]  /*1fd0*/  WARPGROUP.ARRIVE ;  /* 0x00000000000079c5 */ /* 0x000fe20000000000 */
[----:B------:R-:W-:Y:S01]  /*1fe0*/  ULEA UR11, UR10, UR9, 0xc ;  /* 0x000000090a0b7291 */ /* 0x000fe2000f8e603f */
[----:B------:R-:W-:Y:S01]  /*1ff0*/  UMOV UR5, 0x40000040 ;  /* 0x4000004000057882 */ /* 0x000fe20000000000 */
[----:B------:R-:W-:-:S03]  /*2000*/  UMOV UR7, 0x40000040 ;  /* 0x4000004000077882 */ /* 0x000fc60000000000 */
[----:B------:R-:W-:Y:S02]  /*2010*/  UMOV UR4, UR12 ;  /* 0x0000000c00047c82 */ /* 0x000fe40008000000 */
[----:B------:R-:W-:Y:S02]  /*2020*/  UMOV UR6, UR11 ;  /* 0x0000000b00067c82 */ /* 0x000fe40008000000 */
[----:B------:R-:W-:Y:S01]  /*2030*/  HGMMA.64x256x8.F32.TF32 R24, gdesc[UR4], R24, gsb0 ;  /* 0x07e00000041879f0 */ /* 0x000fe20008002818 */
        /* <DEDUP_REMOVED lines=58> */
[----:B------:R-:W-:Y:S01]  /*23e0*/  BPT.TRAP 0x1 ;  /* 0x000000040000795c */ /* 0x000fe20000300000 */
.L_x_29:
[----:B------:R-:W-:Y:S01]  /*23f0*/  ISETP.NE.AND P1, PT, R152, RZ, PT ;  /* 0x000000ff9800720c */ /* 0x000fe20003f25270 */
[----:B------:R-:W-:-:S12]  /*2400*/  UISETP.GT.U32.AND UP0, UPT, UR42, 0x1, UPT ;  /* 0x000000012a00788c */ /* 0x000fd8000bf04070 */
[----:B01----:R-:W-:-:S05]  /*2410*/  @P1 LEA R4, R3, UR44, 0x3 ;  /* 0x0000002c03041c11 */ /* 0x003fca000f8e18ff */
[----:B------:R-:W-:-:S05]  /*2420*/  @P1 VIADD R4, R4, 0x20 ;  /* 0x0000002004041836 */ /* 0x000fca0000000000 */
[----:B------:R-:W-:-:S04]  /*2430*/  @P1 PRMT R4, R153, 0x654, R4 ;  /* 0x0000065499041816 */ /* 0x000fc80000000004 */
[----:B------:R0:W-:Y:S01]  /*2440*/  @P1 SYNCS.ARRIVE.TRANS64.RED.A1T0 RZ, [R4+URZ], RZ ;  /* 0x000000ff04ff19a7 */ /* 0x0001e2000810043f */
[----:B------:R-:W-:-:S13]  /*2450*/  PLOP3.LUT P1, PT, PT, PT, UP0, 0x80, 0x0 ;  /* 0x000000000000781c */ /* 0x000fda0003f2f008 */
[----:B0-----:R-:W-:Y:S05]  /*2460*/  @P1 BRA `(.L_x_30) ;  /* 0x0000000000041947 */ /* 0x001fea0003800000 */
[----:B------:R-:W-:Y:S01]  /*2470*/  BPT.TRAP 0x1 ;  /* 0x000000040000795c */ /* 0x000fe20000300000 */
.L_x_30:
[----:B------:R-:W-:Y:S01]  /*2480*/  UIADD3 UR10, UR10, 0x1, URZ ;  /* 0x000000010a0a7890 */ /* 0x000fe2000fffe03f */
[C---:B------:R-:W-:Y:S01]  /*2490*/  ISETP.GT.AND P2, PT, R0.reuse, 0x1, PT ;  /* 0x000000010000780c */ /* 0x040fe20003f44270 */
[----:B------:R-:W-:Y:S02]  /*24a0*/  VIADD R3, R3, 0x1 ;  /* 0x0000000103037836 */ /* 0x000fe40000000000 */
[----:B------:R-:W-:Y:S01]  /*24b0*/  UISETP.NE.AND UP0, UPT, UR10, 0x4, UPT ;  /* 0x000000040a00788c */ /* 0x000fe2000bf05270 */
[----:B------:R-:W-:Y:S02]  /*24c0*/  VIADD R0, R0, 0xffffffff ;  /* 0xffffffff00007836 */ /* 0x000fe40000000000 */
[C---:B------:R-:W-:Y:S01]  /*24d0*/  ISETP.NE.AND P1, PT, R3.reuse, 0x4, PT ;  /* 0x000000040300780c */ /* 0x040fe20003f25270 */
[----:B------:R-:W-:Y:S02]  /*24e0*/  USEL UR4, URZ, 0x1, UP0 ;  /* 0x000000013f047887 */ /* 0x000fe40008000000 */
[----:B------:R-:W-:Y:S01]  /*24f0*/  USEL UR10, UR10, URZ, UP0 ;  /* 0x0000003f0a0a7287 */ /* 0x000fe20008000000 */
[----:B------:R-:W-:-:S03]  /*2500*/  SEL R3, R3, RZ, P1 ;  /* 0x000000ff03037207 */ /* 0x000fc60000800000 */
[----:B------:R-:W-:Y:S01]  /*2510*/  LOP3.LUT R6, R6, UR4, RZ, 0x3c, !PT ;  /* 0x0000000406067c12 */ /* 0x000fe2000f8e3cff */
[----:B------:R-:W-:Y:S07]  /*2520*/  @P2 BRA `(.L_x_31) ;  /* 0xfffffff8007c2947 */ /* 0x000fee000383ffff */
.L_x_24:
[----:B01----:R-:W0:Y:S01]  /*2530*/  LDC R0, c[0x0][0x28c] ;  /* 0x0000a300ff007b82 */ /* 0x003e220000000800 */
[----:B------:R1:W-:Y:S01]  /*2540*/  SYNCS.ARRIVE.TRANS64.A1T0 RZ, [R158+UR47], RZ ;  /* 0x000000ff9eff79a7 */ /* 0x0003e2000810002f */
[----:B0-----:R-:W-:-:S13]  /*2550*/  ISETP.GE.AND P1, PT, R0, 0x1, PT ;  /* 0x000000010000780c */ /* 0x001fda0003f26270 */
[----:B-1----:R-:W-:Y:S05]  /*2560*/  @!P1 BRA `(.L_x_32) ;  /* 0x0000000000409947 */ /* 0x002fea0003800000 */
[----:B------:R-:W-:Y:S05]  /*2570*/  @!P0 BRA `(.L_x_33) ;  /* 0x0000000000048947 */ /* 0x000fea0003800000 */
[----:B------:R-:W-:Y:S01]  /*2580*/  BPT.TRAP 0x1 ;  /* 0x000000040000795c */ /* 0x000fe20000300000 */
.L_x_33:
[----:B------:R-:W-:Y:S01]  /*2590*/  ISETP.NE.AND P0, PT, R152, RZ, PT ;  /* 0x000000ff9800720c */ /* 0x000fe20003f05270 */
[----:B------:R-:W-:-:S12]  /*25a0*/  IMAD.U32 R3, RZ, RZ, UR44 ;  /* 0x0000002cff037e24 */ /* 0x000fd8000f8e00ff */
[----:B------:R-:W-:-:S05]  /*25b0*/  VOTEU.ANY UP0, P0 ;  /* 0x00000000003f7886 */ /* 0x000fca0000000100 */
[----:B------:R-:W-:Y:S02]  /*25c0*/  @UP0 UIADD3 UR4, UR48, UR45, URZ ;  /* 0x0000002d30040290 */ /* 0x000fe4000fffe03f */
[----:B------:R-:W-:-:S04]  /*25d0*/  UISETP.GT.U32.AND UP0, UPT, UR42, 0x1, UPT ;  /* 0x000000012a00788c */ /* 0x000fc8000bf04070 */
[----:B------:R-:W-:-:S04]  /*25e0*/  IMAD.U32 R0, RZ, RZ, UR4 ;  /* 0x00000004ff007e24 */ /* 0x000fc8000f8e00ff */
[----:B------:R-:W-:-:S05]  /*25f0*/  @P0 IMAD.SHL.U32 R0, R0, 0x8, RZ ;  /* 0x0000000800000824 */ /* 0x000fca00078e00ff */
[----:B------:R-:W-:-:S04]  /*2600*/  @P0 LOP3.LUT R0, R0, 0x18, RZ, 0xc0, !PT ;  /* 0x0000001800000812 */ /* 0x000fc800078ec0ff */
[----:B------:R-:W-:-:S04]  /*2610*/  @P0 IADD3 R0, R3, 0x20, R0 ;  /* 0x0000002003000810 */ /* 0x000fc80007ffe000 */
[----:B------:R-:W-:-:S04]  /*2620*/  @P0 PRMT R0, R153, 0x654, R0 ;  /* 0x0000065499000816 */ /* 0x000fc80000000000 */
[----:B------:R0:W-:Y:S01]  /*2630*/  @P0 SYNCS.ARRIVE.TRANS64.RED.A1T0 RZ, [R0+URZ], RZ ;  /* 0x000000ff00ff09a7 */ /* 0x0001e2000810043f */
[----:B------:R-:W-:-:S13]  /*2640*/  PLOP3.LUT P0, PT, PT, PT, UP0, 0x80, 0x0 ;  /* 0x000000000000781c */ /* 0x000fda0003f0f008 */
[----:B0-----:R-:W-:Y:S05]  /*2650*/  @P0 BRA `(.L_x_32) ;  /* 0x0000000000040947 */ /* 0x001fea0003800000 */
[----:B------:R-:W-:Y:S01]  /*2660*/  BPT.TRAP 0x1 ;  /* 0x000000040000795c */ /* 0x000fe20000300000 */
.L_x_32:
[----:B------:R-:W-:Y:S01]  /*2670*/  SHF.L.U32 R0, R172, 0x1f, RZ ;  /* 0x0000001fac007819 */ /* 0x000fe200000006ff */
[----:B------:R-:W-:Y:S01]  /*2680*/  UIADD3 UR45, UR43, UR45, URZ ;  /* 0x0000002d2b2d7290 */ /* 0x000fe2000fffe03f */
[----:B------:R-:W0:Y:S01]  /*2690*/  LDC R7, c[0x0][0x288] ;  /* 0x0000a200ff077b82 */ /* 0x000e220000000800 */
[----:B------:R-:W-:Y:S02]  /*26a0*/  IMAD.SHL.U32 R12, R156, 0x2, RZ ;  /* 0x000000029c0c7824 */ /* 0x000fe400078e00ff */
[----:B------:R-:W-:Y:S02]  /*26b0*/  USHF.R.U32.HI UR4, URZ, 0x2, UR45 ;  /* 0x000000023f047899 */ /* 0x000fe4000801162d */
[----:B------:R-:W-:Y:S01]  /*26c0*/  UISETP.GT.U32.AND UP0, UPT, UR45, 0x3, UPT ;  /* 0x000000032d00788c */ /* 0x000fe2000bf04070 */
[----:B------:R-:W-:Y:S01]  /*26d0*/  SHF.R.S32.HI R13, RZ, 0x1f, R12 ;  /* 0x0000001fff0d7819 */ /* 0x000fe2000001140c */
[----:B------:R-:W-:Y:S01]  /*26e0*/  ULOP3.LUT UR4, UR4, 0x1, URZ, 0xc0, !UPT ;  /* 0x0000000104047892 */ /* 0x000fe2000f8ec03f */
[----:B------:R-:W1:Y:S01]  /*26f0*/  SYNCS.PHASECHK.TRANS64.TRYWAIT P0, [R157+UR46+0x10], R0 ;  /* 0x000010009d0075a7 */ /* 0x000e62000800016e */
[----:B------:R-:W-:-:S02]  /*2700*/  UISETP.LT.U32.AND UP0, UPT, UR43, 0x4, UP0 ;  /* 0x000000042b00788c */ /* 0x000fc40008701070 */
[----:B------:R-:W-:Y:S02]  /*2710*/  UISETP.NE.U32.AND UP1, UPT, UR4, 0x1, UPT ;  /* 0x000000010400788c */ /* 0x000fe4000bf25070 */
[----:B------:R-:W-:Y:S02]  /*2720*/  USEL UR5, URZ, 0x1, !UP0 ;  /* 0x000000013f057887 */ /* 0x000fe4000c000000 */
[----:B------:R-:W-:Y:S02]  /*2730*/  UISETP.GT.U32.AND UP1, UPT, UR43, 0x3, !UP1 ;  /* 0x000000032b00788c */ /* 0x000fe4000cf24070 */
[----:B------:R-:W-:Y:S02]  /*2740*/  ULOP3.LUT UR45, UR45, 0x3, URZ, 0xc0, !UPT ;  /* 0x000000032d2d7892 */ /* 0x000fe4000f8ec03f */
[----:B------:R-:W-:-:S04]  /*2750*/  USEL UR4, URZ, 0x1, !UP1 ;  /* 0x000000013f047887 */ /* 0x000fc8000c800000 */
[----:B------:R-:W-:Y:S01]  /*2760*/  ULOP3.LUT UR49, UR4, UR49, UR5, 0x96, !UPT ;  /* 0x0000003104317292 */ /* 0x000fe2000f8e9605 */
[----:B01----:R-:W-:Y:S11]  /*2770*/  @!P0 BRA `(.L_x_34) ;  /* 0x0000009400988947 */ /* 0x003ff60003800000 */
.L_x_316:
[----:B------:R-:W-:Y:S01]  /*2780*/  IMAD.SHL.U32 R4, R18, 0x40, RZ ;  /* 0x0000004012047824 */ /* 0x000fe200078e00ff */
[----:B------:R-:W-:Y:S01]  /*2790*/  ULDC UR6, c[0x0][0x284] ;  /* 0x0000a10000067ab9 */ /* 0x000fe20000000800 */
[----:B------:R-:W-:Y:S01]  /*27a0*/  IMAD.SHL.U32 R14, R2, 0x100, RZ ;  /* 0x00000100020e7824 */ /* 0x000fe200078e00ff */
[----:B------:R-:W-:Y:S01]  /*27b0*/  SHF.R.S32.HI R167, RZ, 0x1f, R19 ;  /* 0x0000001fffa77819 */ /* 0x000fe20000011413 */
[----:B------:R-:W-:Y:S01]  /*27c0*/  ULDC.64 UR4, c[0x0][0x5d0] ;  /* 0x0001740000047ab9 */ /* 0x000fe20000000a00 */
[----:B------:R-:W-:Y:S01]  /*27d0*/  ISETP.GE.AND P0, PT, R4, UR6, PT ;  /* 0x0000000604007c0c */ /* 0x000fe2000bf06270 */
[----:B------:R-:W-:Y:S01]  /*27e0*/  IMAD.WIDE.U32 R2, R19, UR4, R12 ;  /* 0x0000000413027c25 */ /* 0x000fe2000f8e000c */
[----:B------:R-:W-:Y:S02]  /*27f0*/  SHF.R.S32.HI R15, RZ, 0x1f, R14 ;  /* 0x0000001fff0f7819 */ /* 0x000fe4000001140e */
[C---:B------:R-:W-:Y:S01]  /*2800*/  ISETP.GE.OR P0, PT, R14.reuse, R7, P0 ;  /* 0x000000070e00720c */ /* 0x040fe20000706670 */
[----:B0-----:R-:W-:Y:S01]  /*2810*/  IMAD R0, R167, UR4, RZ ;  /* 0x00000004a7007c24 */ /* 0x001fe2000f8e02ff */
[----:B------:R-:W-:-:S03]  /*2820*/  IADD3 R164, P1, R14, R2, RZ ;  /* 0x000000020ea47210 */ /* 0x000fc60007f3e0ff */
[----:B------:R-:W-:-:S05]  /*2830*/  IMAD R5, R19, UR5, R0 ;  /* 0x0000000513057c24 */ /* 0x000fca000f8e0200 */
[----:B------:R-:W-:-:S03]  /*2840*/  IADD3.X R165, R15, R3, R5, P1, !PT ;  /* 0x000000030fa57210 */ /* 0x000fc60000ffe405 */
[----:B------:R-:W-:Y:S05]  /*2850*/  @P0 BRA `(.L_x_35) ;  /* 0x0000007c000c0947 */ /* 0x000fea0003800000 */
[----:B------:R-:W0:Y:S01]  /*2860*/  LDC.64 R10, c[0x0][0x5c8] ;  /* 0x00017200ff0a7b82 */ /* 0x000e220000000a00 */
[----:B-----5:R-:W-:Y:S01]  /*2870*/  FSETP.NEU.AND P0, PT, R22, RZ, PT ;  /* 0x000000ff1600720b */ /* 0x020fe20003f0d000 */
[----:B------:R-:W-:Y:S01]  /*2880*/  IMAD R3, R156, -0x2, R7 ;  /* 0xfffffffe9c037824 */ /* 0x000fe200078e0207 */
[----:B------:R-:W-:Y:S01]  /*2890*/  BSSY B0, `(.L_x_35) ;  /* 0x00007bf000007945 */ /* 0x000fe20003800000 */
[----:B------:R-:W-:-:S04]  /*28a0*/  IMAD.WIDE R162, R18, 0x40, R154 ;  /* 0x0000004012a27825 */ /* 0x000fc800078e029a */
[----:B------:R-:W-:Y:S02]  /*28b0*/  IMAD.IADD R0, R3, 0x1, -R14 ;  /* 0x0000000103007824 */ /* 0x000fe400078e0a0e */
[----:B------:R-:W-:-:S03]  /*28c0*/  IMAD.IADD R2, R161, 0x1, -R4 ;  /* 0x00000001a1027824 */ /* 0x000fc600078e0a04 */
[----:B------:R-:W-:-:S04]  /*28d0*/  ISETP.GT.AND P2, PT, R0, RZ, PT ;  /* 0x000000ff0000720c */ /* 0x000fc80003f44270 */
[----:B------:R-:W-:Y:S01]  /*28e0*/  ISETP.GT.AND P4, PT, R2, RZ, P2 ;  /* 0x000000ff0200720c */ /* 0x000fe20001784270 */
[-C--:B0-----:R-:W-:Y:S02]  /*28f0*/  IMAD R3, R163, R10.reuse, RZ ;  /* 0x0000000aa3037224 */ /* 0x081fe400078e02ff */
[----:B------:R-:W-:-:S04]  /*2900*/  IMAD.WIDE.U32 R164, R162, R10, R164 ;  /* 0x0000000aa2a47225 */ /* 0x000fc800078e00a4 */
[----:B------:R-:W-:-:S04]  /*2910*/  IMAD R3, R162, R11, R3 ;  /* 0x0000000ba2037224 */ /* 0x000fc800078e0203 */
[----:B------:R-:W-:Y:S01]  /*2920*/  IMAD.IADD R173, R165, 0x1, R3 ;  /* 0x00000001a5ad7824 */ /* 0x000fe200078e0203 */
[----:B------:R-:W-:Y:S06]  /*2930*/  @!P0 BRA `(.L_x_36) ;  /* 0x0000005400988947 */ /* 0x000fec0003800000 */
[----:B------:R-:W0:Y:S01]  /*2940*/  LDC.64 R20, c[0x0][0x5b8] ;  /* 0x00016e00ff147b82 */ /* 0x000e220000000a00 */
[----:B------:R-:W-:-:S07]  /*2950*/  ULDC.64 UR4, c[0x0][0x5c0] ;  /* 0x0001700000047ab9 */ /* 0x000fce0000000a00 */
[----:B------:R-:W1:Y:S08]  /*2960*/  LDC.64 R174, c[0x0][0x5b0] ;  /* 0x00016c00ffae7b82 */ /* 0x000e700000000a00 */
[----:B------:R-:W2:Y:S01]  /*2970*/  LDC.64 R8, c[0x0][0x5a8] ;  /* 0x00016a00ff087b82 */ /* 0x000ea20000000a00 */
[-C--:B0-----:R-:W-:Y:S02]  /*2980*/  IMAD R6, R167, R20.reuse, RZ ;  /* 0x00000014a7067224 */ /* 0x081fe400078e02ff */
[----:B------:R-:W-:-:S04]  /*2990*/  IMAD.WIDE.U32 R4, R19, R20, R12 ;  /* 0x0000001413047225 */ /* 0x000fc800078e000c */
[----:B------:R-:W-:Y:S01]  /*29a0*/  IMAD R165, R19, R21, R6 ;  /* 0x0000001513a57224 */ /* 0x000fe200078e0206 */
[----:B------:R-:W-:Y:S01]  /*29b0*/  IADD3 R166, P0, R14, R4, RZ ;  /* 0x000000040ea67210 */ /* 0x000fe20007f1e0ff */
[----:B-1----:R-:W-:-:S03]  /*29c0*/  IMAD R3, R163, R174, RZ ;  /* 0x000000aea3037224 */ /* 0x002fc600078e02ff */
[----:B------:R-:W-:Y:S01]  /*29d0*/  IADD3.X R167, R15, R5, R165, P0, !PT ;  /* 0x000000050fa77210 */ /* 0x000fe200007fe4a5 */
[C---:B------:R-:W-:Y:S02]  /*29e0*/  IMAD R163, R162.reuse, R175, R3 ;  /* 0x000000afa2a37224 */ /* 0x040fe400078e0203 */
[----:B------:R-:W-:-:S04]  /*29f0*/  IMAD.WIDE.U32 R4, R162, R174, R166 ;  /* 0x000000aea2047225 */ /* 0x000fc800078e00a6 */
[----:B------:R-:W-:Y:S01]  /*2a00*/  IMAD.IADD R3, R5, 0x1, R163 ;  /* 0x0000000105037824 */ /* 0x000fe200078e02a3 */
[----:B--2---:R-:W-:-:S04]  /*2a10*/  LEA R6, P0, R4, R8, 0x2 ;  /* 0x0000000804067211 */ /* 0x004fc800078010ff */
[----:B------:R-:W-:-:S05]  /*2a20*/  LEA.HI.X R7, R4, R9, R3, 0x2, P0 ;  /* 0x0000000904077211 */ /* 0x000fca00000f1403 */
[----:B------:R0:W2:Y:S01]  /*2a30*/  @P4 LDG.E.LTC128B R3, desc[UR50][R6.64] ;  /* 0x0000003206034981 */ /* 0x0000a2000c1e1920 */
[----:B------:R-:W-:Y:S01]  /*2a40*/  IMAD.WIDE.U32 R4, R162, R174, R14 ;  /* 0x000000aea2047225 */ /* 0x000fe200078e000e */
[C---:B------:R-:W-:Y:S01]  /*2a50*/  SHF.L.U64.HI R171, R174.reuse, 0x3, R175 ;  /* 0x00000003aeab7819 */ /* 0x040fe200000102af */
[----:B------:R-:W-:Y:S02]  /*2a60*/  BSSY B1, `(.L_x_37) ;  /* 0x0000014000017945 */ /* 0x000fe40003800000 */
[----:B------:R-:W-:Y:S01]  /*2a70*/  IMAD.SHL.U32 R170, R174, 0x8, RZ ;  /* 0x00000008aeaa7824 */ /* 0x000fe200078e00ff */
[----:B------:R-:W-:Y:S02]  /*2a80*/  IADD3 R168, P0, R12, R4, RZ ;  /* 0x000000040ca87210 */ /* 0x000fe40007f1e0ff */
[----:B------:R-:W-:Y:S01]  /*2a90*/  LEA R4, P1, R164, UR4, 0x2 ;  /* 0x00000004a4047c11 */ /* 0x000fe2000f8210ff */
[----:B------:R-:W-:Y:S01]  /*2aa0*/  IMAD.WIDE.U32 R170, R162, R174, R170 ;  /* 0x000000aea2aa7225 */ /* 0x000fe200078e00aa */
[----:B------:R-:W-:-:S02]  /*2ab0*/  IADD3.X R169, R13, R163, R5, P0, !PT ;  /* 0x000000a30da97210 */ /* 0x000fc400007fe405 */
[----:B------:R-:W-:Y:S02]  /*2ac0*/  LEA.HI.X R5, R164, UR5, R173, 0x2, P1 ;  /* 0x00000005a4057c11 */ /* 0x000fe400088f14ad */
[----:B------:R-:W-:Y:S01]  /*2ad0*/  ISETP.GT.AND P0, PT, R0, 0x1, PT ;  /* 0x000000010000780c */ /* 0x000fe20003f04270 */
[----:B------:R-:W-:-:S03]  /*2ae0*/  IMAD.WIDE.U32 R168, R19, R20, R168 ;  /* 0x0000001413a87225 */ /* 0x000fc600078e00a8 */
[----:B------:R-:W-:Y:S01]  /*2af0*/  ISETP.GT.AND P1, PT, R2, RZ, P0 ;  /* 0x000000ff0200720c */ /* 0x000fe20000724270 */
[----:B0-----:R-:W-:Y:S01]  /*2b00*/  IMAD.IADD R7, R165, 0x1, R169 ;  /* 0x00000001a5077824 */ /* 0x001fe200078e02a9 */
[----:B------:R-:W-:-:S04]  /*2b10*/  LEA R6, P3, R168, R8, 0x2 ;  /* 0x00000008a8067211 */ /* 0x000fc800078610ff */
[----:B------:R-:W-:Y:S02]  /*2b20*/  LEA.HI.X R7, R168, R9, R7, 0x2, P3 ;  /* 0x00000009a8077211 */ /* 0x000fe400018f1407 */
[----:B--2---:R-:W-:-:S05]  /*2b30*/  LOP3.LUT R21, R3, 0xffffe000, RZ, 0xc0, !PT ;  /* 0xffffe00003157812 */ /* 0x004fca00078ec0ff */
[----:B------:R-:W-:-:S04]  /*2b40*/  FMUL R21, R21, R22 ;  /* 0x0000001615157220 */ /* 0x000fc80000400000 */
[----:B------:R-:W-:-:S05]  /*2b50*/  FFMA R21, R24, R23, R21 ;  /* 0x0000001718157223 */ /* 0x000fca0000000015 */
[----:B------:R-:W-:-:S05]  /*2b60*/  F2FP.TF32.F32.PACK_B R21, R21 ;  /* 0x00000015ff15723e */ /* 0x000fca00024050ff */
[----:B------:R0:W-:Y:S01]  /*2b70*/  @P4 STG.E desc[UR50][R4.64], R21 ;  /* 0x0000001504004986 */ /* 0x0001e2000c101932 */
[----:B------:R-:W-:Y:S05]  /*2b80*/  @!P1 BRA `(.L_x_38) ;  /* 0x0000000000049947 */ /* 0x000fea0003800000 */
[----:B------:R1:W5:Y:S02]  /*2b90*/  LDG.E.LTC128B R3, desc[UR50][R6.64+0x4] ;  /* 0x0000043206037981 */ /* 0x000364000c1e1920 */
.L_x_38:
[----:B------:R-:W-:Y:S05]  /*2ba0*/  BSYNC B1 ;  /* 0x0000000000017941 */ /* 0x000fea0003800000 */
.L_x_37:
[----:B0----5:R-:W-:Y:S01]  /*2bb0*/  LOP3.LUT R21, R3, 0xffffe000, RZ, 0xc0, !PT ;  /* 0xffffe00003157812 */ /* 0x021fe200078ec0ff */
[----:B------:R-:W-:Y:S01]  /*2bc0*/  IMAD.IADD R169, R163, 0x1, R171 ;  /* 0x00000001a3a97824 */ /* 0x000fe200078e02ab */
[----:B------:R-:W-:Y:S02]  /*2bd0*/  IADD3 R162, P3, R166, R170, RZ ;  /* 0x000000aaa6a27210 */ /* 0x000fe40007f7e0ff */
[----:B------:R-:W-:Y:S01]  /*2be0*/  ISETP.GT.AND P2, PT, R2, 0x8, P2 ;  /* 0x000000080200780c */ /* 0x000fe20001744270 */
[----:B------:R-:W-:Y:S02]  /*2bf0*/  FMUL R18, R21, R22 ;  /* 0x0000001615127220 */ /* 0x000fe40000400000 */
[----:B------:R-:W-:Y:S01]  /*2c00*/  IMAD.X R166, R169, 0x1, R167, P3 ;  /* 0x00000001a9a67824 */ /* 0x000fe200018e06a7 */
[----:B------:R-:W-:Y:S01]  /*2c10*/  LEA R24, P3, R162, R8, 0x2 ;  /* 0x00000008a2187211 */ /* 0x000fe200078610ff */
[----:B------:R-:W-:Y:S01]  /*2c20*/  FFMA R163, R25, R23, R18 ;  /* 0x0000001719a37223 */ /* 0x000fe20000000012 */
[----:B------:R-:W-:-:S02]  /*2c30*/  IMAD.MOV.U32 R18, RZ, RZ, R3 ;  /* 0x000000ffff127224 */ /* 0x000fc400078e0003 */
[----:B------:R-:W-:Y:S02]  /*2c40*/  LEA.HI.X R25, R162, R9, R166, 0x2, P3 ;  /* 0x00000009a2197211 */ /* 0x000fe400018f14a6 */
[----:B------:R-:W-:-:S05]  /*2c50*/  F2FP.TF32.F32.PACK_B R163, R163 ;  /* 0x000000a3ffa3723e */ /* 0x000fca00024050ff */
[----:B------:R0:W-:Y:S04]  /*2c60*/  @P1 STG.E desc[UR50][R4.64+0x4], R163 ;  /* 0x000004a304001986 */ /* 0x0001e8000c101932 */
[----:B------:R-:W2:Y:S01]  /*2c70*/  @P2 LDG.E.LTC128B R18, desc[UR50][R24.64] ;  /* 0x0000003218122981 */ /* 0x000ea2000c1e1920 */
[----:B------:R-:W-:Y:S01]  /*2c80*/  IADD3 R12, P1, P3, R12, R170, R14 ;  /* 0x000000aa0c0c7210 */ /* 0x000fe20007b3e00e */
[----:B------:R-:W-:Y:S01]  /*2c90*/  BSSY B1, `(.L_x_39) ;  /* 0x0000011000017945 */ /* 0x000fe20003800000 */
[C---:B------:R-:W-:Y:S02]  /*2ca0*/  SHF.L.U64.HI R11, R10.reuse, 0x5, R11 ;  /* 0x000000050a0b7819 */ /* 0x040fe4000001020b */
[----:B------:R-:W-:Y:S02]  /*2cb0*/  IADD3.X R13, R13, R169, R15, P1, P3 ;  /* 0x000000a90d0d7210 */ /* 0x000fe40000fe640f */
[----:B------:R-:W-:-:S02]  /*2cc0*/  LEA R10, P1, R10, R4, 0x5 ;  /* 0x000000040a0a7211 */ /* 0x000fc400078228ff */
[----:B------:R-:W-:Y:S01]  /*2cd0*/  ISETP.GT.AND P0, PT, R2, 0x8, P0 ;  /* 0x000000080200780c */ /* 0x000fe20000704270 */
[----:B------:R-:W-:-:S04]  /*2ce0*/  IMAD.WIDE.U32 R20, R19, R20, R12 ;  /* 0x0000001413147225 */ /* 0x000fc800078e000c */
[----:B------:R-:W-:Y:S01]  /*2cf0*/  IMAD.X R11, R11, 0x1, R5, P1 ;  /* 0x000000010b0b7824 */ /* 0x000fe200008e0605 */
[----:B------:R-:W-:Y:S02]  /*2d00*/  LEA R8, P3, R20, R8, 0x2 ;  /* 0x0000000814087211 */ /* 0x000fe400078610ff */
[----:B--2---:R-:W-:-:S05]  /*2d10*/  LOP3.LUT R3, R18, 0xffffe000, RZ, 0xc0, !PT ;  /* 0xffffe00012037812 */ /* 0x004fca00078ec0ff */
[----:B------:R-:W-:-:S04]  /*2d20*/  FMUL R3, R3, R22 ;  /* 0x0000001603037220 */ /* 0x000fc80000400000 */
[----:B------:R-:W-:Y:S01]  /*2d30*/  FFMA R13, R26, R23, R3 ;  /* 0x000000171a0d7223 */ /* 0x000fe20000000003 */
[----:B------:R-:W-:-:S04]  /*2d40*/  IMAD.IADD R3, R165, 0x1, R21 ;  /* 0x00000001a5037824 */ /* 0x000fc800078e0215 */
[----:B------:R-:W-:Y:S02]  /*2d50*/  F2FP.TF32.F32.PACK_B R13, R13 ;  /* 0x0000000dff0d723e */ /* 0x000fe400024050ff */
[----:B------:R-:W-:-:S03]  /*2d60*/  LEA.HI.X R9, R20, R9, R3, 0x2, P3 ;  /* 0x0000000914097211 */ /* 0x000fc600018f1403 */
[----:B------:R0:W-:Y:S01]  /*2d70*/  @P2 STG.E desc[UR50][R10.64], R13 ;  /* 0x0000000d0a002986 */ /* 0x0001e2000c101932 */
[----:B------:R-:W-:Y:S05]  /*2d80*/  @!P0 BRA `(.L_x_40) ;  /* 0x0000000000048947 */ /* 0x000fea0003800000 */
[----:B------:R2:W5:Y:S02]  /*2d90*/  LDG.E.LTC128B R18, desc[UR50][R8.64+0x4] ;  /* 0x0000043208127981 */ /* 0x000564000c1e1920 */
.L_x_40:
[----:B------:R-:W-:Y:S05]  /*2da0*/  BSYNC B1 ;  /* 0x0000000000017941 */ /* 0x000fea0003800000 */
.L_x_39:
[----:B-----5:R-:W-:Y:S01]  /*2db0*/  LOP3.LUT R3, R18, 0xffffe000, RZ, 0xc0, !PT ;  /* 0xffffe00012037812 */ /* 0x020fe200078ec0ff */
[----:B------:R-:W-:Y:S01]  /*2dc0*/  BSSY B1, `(.L_x_41) ;  /* 0x0000009000017945 */ /* 0x000fe20003800000 */
[----:B------:R-:W-:-:S03]  /*2dd0*/  ISETP.GT.AND P1, PT, R0, 0x8, PT ;  /* 0x000000080000780c */ /* 0x000fc60003f24270 */
[----:B------:R-:W-:Y:S01]  /*2de0*/  FMUL R12, R3, R22 ;  /* 0x00000016030c7220 */ /* 0x000fe20000400000 */
[----:B------:R-:W-:-:S03]  /*2df0*/  ISETP.GT.AND P2, PT, R2, RZ, P1 ;  /* 0x000000ff0200720c */ /* 0x000fc60000f44270 */
[----:B------:R-:W-:-:S05]  /*2e00*/  FFMA R27, R27, R23, R12 ;  /* 0x000000171b1b7223 */ /* 0x000fca000000000c */
[----:B------:R-:W-:-:S05]  /*2e10*/  F2FP.TF32.F32.PACK_B R27, R27 ;  /* 0x0000001bff1b723e */ /* 0x000fca00024050ff */
[----:B------:R3:W-:Y:S01]  /*2e20*/  @P0 STG.E desc[UR50][R10.64+0x4], R27 ;  /* 0x0000041b0a000986 */ /* 0x0007e2000c101932 */
[----:B------:R-:W-:Y:S05]  /*2e30*/  @!P2 BRA `(.L_x_42) ;  /* 0x000000000004a947 */ /* 0x000fea0003800000 */
[----:B------:R4:W5:Y:S02]  /*2e40*/  LDG.E.LTC128B R18, desc[UR50][R6.64+0x20] ;  /* 0x0000203206127981 */ /* 0x000964000c1e1920 */
.L_x_42:
[----:B------:R-:W-:Y:S05]  /*2e50*/  BSYNC B1 ;  /* 0x0000000000017941 */ /* 0x000fea0003800000 */
.L_x_41:
        /* <DEDUP_REMOVED lines=10> */
.L_x_44:
[----:B------:R-:W-:Y:S05]  /*2f00*/  BSYNC B1 ;  /* 0x0000000000017941 */ /* 0x000fea0003800000 */
.L_x_43:
[----:B0----5:R-:W-:Y:S01]  /*2f10*/  LOP3.LUT R3, R18, 0xffffe000, RZ, 0xc0, !PT ;  /* 0xffffe00012037812 */ /* 0x021fe200078ec0ff */
[----:B------:R-:W-:Y:S01]  /*2f20*/  BSSY B1, `(.L_x_45) ;  /* 0x0000008000017945 */ /* 0x000fe20003800000 */
[----:B------:R-:W-:-:S03]  /*2f30*/  ISETP.GT.AND P1, PT, R2, 0x8, P1 ;  /* 0x000000080200780c */ /* 0x000fc60000f24270 */
[----:B------:R-:W-:-:S04]  /*2f40*/  FMUL R12, R3, R22 ;  /* 0x00000016030c7220 */ /* 0x000fc80000400000 */
[----:B------:R-:W-:-:S05]  /*2f50*/  FFMA R29, R29, R23, R12 ;  /* 0x000000171d1d7223 */ /* 0x000fca000000000c */
[----:B------:R-:W-:-:S05]  /*2f60*/  F2FP.TF32.F32.PACK_B R29, R29 ;  /* 0x0000001dff1d723e */ /* 0x000fca00024050ff */
[----:B------:R0:W-:Y:S01]  /*2f70*/  @P3 STG.E desc[UR50][R4.64+0x24], R29 ;  /* 0x0000241d04003986 */ /* 0x0001e2000c101932 */
[----:B------:R-:W-:Y:S05]  /*2f80*/  @!P1 BRA `(.L_x_46) ;  /* 0x0000000000049947 */ /* 0x000fea0003800000 */
[----:B------:R0:W5:Y:S02]  /*2f90*/  LDG.E.LTC128B R18, desc[UR50][R8.64+0x20] ;  /* 0x0000203208127981 */ /* 0x000164000c1e1920 */
.L_x_46:
[----:B------:R-:W-:Y:S05]  /*2fa0*/  BSYNC B1 ;  /* 0x0000000000017941 */ /* 0x000fea0003800000 */
.L_x_45:
[----:B-----5:R-:W-:Y:S01]  /*2fb0*/  LOP3.LUT R3, R18, 0xffffe000, RZ, 0xc0, !PT ;  /* 0xffffe00012037812 */ /* 0x020fe200078ec0ff */
        /* <DEDUP_REMOVED lines=8> */
.L_x_48:
[----:B------:R-:W-:Y:S05]  /*3040*/  BSYNC B1 ;  /* 0x0000000000017941 */ /* 0x000fea0003800000 */
.L_x_47:
[----:B0----5:R-:W-:Y:S01]  /*3050*/  LOP3.LUT R3, R18, 0xffffe000, RZ, 0xc0, !PT ;  /* 0xffffe00012037812 */ /* 0x021fe200078ec0ff */
        /* <DEDUP_REMOVED lines=9> */
.L_x_50:
[----:B------:R-:W-:Y:S05]  /*30f0*/  BSYNC B1 ;  /* 0x0000000000017941 */ /* 0x000fea0003800000 */
.L_x_49:
        /* <DEDUP_REMOVED lines=10> */
.L_x_52:
[----:B------:R-:W-:Y:S05]  /*31a0*/  BSYNC B1 ;  /* 0x0000000000017941 */ /* 0x000fea0003800000 */
.L_x_51:
        /* <DEDUP_REMOVED lines=9> */
.L_x_54:
[----:B------:R-:W-:Y:S05]  /*3240*/  BSYNC B1 ;  /* 0x0000000000017941 */ /* 0x000fea0003800000 */
.L_x_53:
        /* <DEDUP_REMOVED lines=9> */
.L_x_56:
[----:B------:R-:W-:Y:S05]  /*32e0*/  BSYNC B1 ;  /* 0x0000000000017941 */ /* 0x000fea0003800000 */
.L_x_55:
        /* <DEDUP_REMOVED lines=10> */
.L_x_58:
[----:B------:R-:W-:Y:S05]  /*3390*/  BSYNC B1 ;  /* 0x0000000000017941 */ /* 0x000fea0003800000 */
.L_x_57:
        /* <DEDUP_REMOVED lines=10> */
.L_x_60:
[----:B------:R-:W-:Y:S05]  /*3440*/  BSYNC B1 ;  /* 0x0000000000017941 */ /* 0x000fea0003800000 */
.L_x_59:
        /* <DEDUP_REMOVED lines=9> */
.L_x_62:
[----:B------:R-:W-:Y:S05]  /*34e0*/  BSYNC B1 ;  /* 0x0000000000017941 */ /* 0x000fea0003800000 */
.L_x_61:
        /* <DEDUP_REMOVED lines=9> */
.L_x_64:
[----:B------:R-:W-:Y:S05]  /*3580*/  BSYNC B1 ;  /* 0x0000000000017941 */ /* 0x000fea0003800000 */
.L_x_63:
        /* <DEDUP_REMOVED lines=10> */
.L_x_66:
[----:B------:R-:W-:Y:S05]  /*3630*/  BSYNC B1 ;  /* 0x0000000000017941 */ /* 0x000fea0003800000 */
.L_x_65:
        /* <DEDUP_REMOVED lines=10> */
.L_x_68:
[----:B------:R-:W-:Y:S05]  /*36e0*/  BSYNC B1 ;  /* 0x0000000000017941 */ /* 0x000fea0003800000 */
.L_x_67:
        /* <DEDUP_REMOVED lines=9> */
.L_x_70:
[----:B------:R-:W-:Y:S05]  /*3780*/  BSYNC B1 ;  /* 0x0000000000017941 */ /* 0x000fea0003800000 */
.L_x_69:
        /* <DEDUP_REMOVED lines=9> */
.L_x_72:
[----:B------:R-:W-:Y:S05]  /*3820*/  BSYNC B1 ;  /* 0x0000000000017941 */ /* 0x000fea0003800000 */
.L_x_71:
        /* <DEDUP_REMOVED lines=10> */
.L_x_74:
[----:B------:R-:W-:Y:S05]  /*38d0*/  BSYNC B1 ;  /* 0x0000000000017941 */ /* 0x000fea0003800000 */
.L_x_73:
        /* <DEDUP_REMOVED lines=10> */
.L_x_76:
[----:B------:R-:W-:Y:S05]  /*3980*/  BSYNC B1 ;  /* 0x0000000000017941 */ /* 0x000fea0003800000 */
.L_x_75:
        /* <DEDUP_REMOVED lines=9> */
.L_x_78:
[----:B------:R-:W-:Y:S05]  /*3a20*/  BSYNC B1 ;  /* 0x0000000000017941 */ /* 0x000fea0003800000 */
.L_x_77:
        /* <DEDUP_REMOVED lines=9> */
.L_x_80:
[----:B------:R-:W-:Y:S05]  /*3ac0*/  BSYNC B1 ;  /* 0x0000000000017941 */ /* 0x000fea0003800000 */
.L_x_79:
        /* <DEDUP_REMOVED lines=10> */
.L_x_82:
[----:B------:R-:W-:Y:S05]  /*3b70*/  BSYNC B1 ;  /* 0x0000000000017941 */ /* 0x000fea0003800000 */
.L_x_81:
        /* <DEDUP_REMOVED lines=10> */
.L_x_84:
[----:B------:R-:W-:Y:S05]  /*3c20*/  BSYNC B1 ;  /* 0x0000000000017941 */ /* 0x000fea0003800000 */
.L_x_83:
        /* <DEDUP_REMOVED lines=9> */
.L_x_86:
[----:B------:R-:W-:Y:S05]  /*3cc0*/  BSYNC B1 ;  /* 0x0000000000017941 */ /* 0x000fea0003800000 */
.L_x_85:
        /* <DEDUP_REMOVED lines=9> */
.L_x_88:
[----:B------:R-:W-:Y:S05]  /*3d60*/  BSYNC B1 ;  /* 0x0000000000017941 */ /* 0x000fea0003800000 */
.L_x_87:
        /* <DEDUP_REMOVED lines=10> */
.L_x_90:
[----:B------:R-:W-:Y:S05]  /*3e10*/  BSYNC B1 ;  /* 0x0000000000017941 */ /* 0x000fea0003800000 */
.L_x_89:
        /* <DEDUP_REMOVED lines=10> */
.L_x_92:
[----:B------:R-:W-:Y:S05]  /*3ec0*/  BSYNC B1 ;  /* 0x0000000000017941 */ /* 0x000fea0003800000 */
.L_x_91:
        /* <DEDUP_REMOVED lines=9> */
.L_x_94:
[----:B------:R-:W-:Y:S05]  /*3f60*/  BSYNC B1 ;  /* 0x0000000000017941 */ /* 0x000fea0003800000 */
.L_x_93:
        /* <DEDUP_REMOVED lines=9> */
.L_x_96:
[----:B------:R-:W-:Y:S05]  /*4000*/  BSYNC B1 ;  /* 0x0000000000017941 */ /* 0x000fea0003800000 */
.L_x_95:
        /* <DEDUP_REMOVED lines=10> */
.L_x_98:
[----:B------:R-:W-:Y:S05]  /*40b0*/  BSYNC B1 ;  /* 0x0000000000017941 */ /* 0x000fea0003800000 */
.L_x_97:
        /* <DEDUP_REMOVED lines=10> */
.L_x_100:
[----:B------:R-:W-:Y:S05]  /*4160*/  BSYNC B1 ;  /* 0x0000000000017941 */ /* 0x000fea0003800000 */
.L_x_99:
        /* <DEDUP_REMOVED lines=9> */
.L_x_102:
[----:B------:R-:W-:Y:S05]  /*4200*/  BSYNC B1 ;  /* 0x0000000000017941 */ /* 0x000fea0003800000 */
.L_x_101:
        /* <DEDUP_REMOVED lines=9> */
.L_x_104:
[----:B------:R-:W-:Y:S05]  /*42a0*/  BSYNC B1 ;  /* 0x0000000000017941 */ /* 0x000fea0003800000 */
.L_x_103:
        /* <DEDUP_REMOVED lines=10> */
.L_x_106:
[----:B------:R-:W-:Y:S05]  /*4350*/  BSYNC B1 ;  /* 0x0000000000017941 */ /* 0x000fea0003800000 */
.L_x_105:
        /* <DEDUP_REMOVED lines=10> */
.L_x_108:
[----:B------:R-:W-:Y:S05]  /*4400*/  BSYNC B1 ;  /* 0x0000000000017941 */ /* 0x000fea0003800000 */
.L_x_107:
        /* <DEDUP_REMOVED lines=9> */
.L_x_110:
[----:B------:R-:W-:Y:S05]  /*44a0*/  BSYNC B1 ;  /* 0x0000000000017941 */ /* 0x000fea0003800000 */
.L_x_109:
        /* <DEDUP_REMOVED lines=9> */
.L_x_112:
[----:B------:R-:W-:Y:S05]  /*4540*/  BSYNC B1 ;  /* 0x0000000000017941 */ /* 0x000fea0003800000 */
.L_x_111:
        /* <DEDUP_REMOVED lines=10> */
.L_x_114:
[----:B------:R-:W-:Y:S05]  /*45f0*/  BSYNC B1 ;  /* 0x0000000000017941 */ /* 0x000fea0003800000 */
.L_x_113:
        /* <DEDUP_REMOVED lines=10> */
.L_x_116:
[----:B------:R-:W-:Y:S05]  /*46a0*/  BSYNC B1 ;  /* 0x0000000000017941 */ /* 0x000fea0003800000 */
.L_x_115:
        /* <DEDUP_REMOVED lines=9> */
.L_x_118:
[----:B------:R-:W-:Y:S05]  /*4740*/  BSYNC B1 ;  /* 0x0000000000017941 */ /* 0x000fea0003800000 */
.L_x_117:
        /* <DEDUP_REMOVED lines=9> */
.L_x_120:
[----:B------:R-:W-:Y:S05]  /*47e0*/  BSYNC B1 ;  /* 0x0000000000017941 */ /* 0x000fea0003800000 */
.L_x_119:
        /* <DEDUP_REMOVED lines=10> */
.L_x_122:
[----:B------:R-:W-:Y:S05]  /*4890*/  BSYNC B1 ;  /* 0x0000000000017941 */ /* 0x000fea0003800000 */
.L_x_121:
        /* <DEDUP_REMOVED lines=10> */
.L_x_124:
[----:B------:R-:W-:Y:S05]  /*4940*/  BSYNC B1 ;  /* 0x0000000000017941 */ /* 0x000fea0003800000 */
.L_x_123:
        /* <DEDUP_REMOVED lines=9> */
.L_x_126:
[----:B------:R-:W-:Y:S05]  /*49e0*/  BSYNC B1 ;  /* 0x0000000000017941 */ /* 0x000fea0003800000 */
.L_x_125:
        /* <DEDUP_REMOVED lines=9> */
.L_x_128:
[----:B------:R-:W-:Y:S05]  /*4a80*/  BSYNC B1 ;  /* 0x0000000000017941 */ /* 0x000fea0003800000 */
.L_x_127:
        /* <DEDUP_REMOVED lines=10> */
.L_x_130:
[----:B------:R-:W-:Y:S05]  /*4b30*/  BSYNC B1 ;  /* 0x0000000000017941 */ /* 0x000fea0003800000 */
.L_x_129:
        /* <DEDUP_REMOVED lines=10> */
.L_x_132:
[----:B------:R-:W-:Y:S05]  /*4be0*/  BSYNC B1 ;  /* 0x0000000000017941 */ /* 0x000fea0003800000 */
.L_x_131:
        /* <DEDUP_REMOVED lines=9> */
.L_x_134:
[----:B------:R-:W-:Y:S05]  /*4c80*/  BSYNC B1 ;  /* 0x0000000000017941 */ /* 0x000fea0003800000 */
.L_x_133:
        /* <DEDUP_REMOVED lines=9> */
.L_x_136:
[----:B------:R-:W-:Y:S05]  /*4d20*/  BSYNC B1 ;  /* 0x0000000000017941 */ /* 0x000fea0003800000 */
.L_x_135:
        /* <DEDUP_REMOVED lines=10> */
.L_x_138:
[----:B------:R-:W-:Y:S05]  /*4dd0*/  BSYNC B1 ;  /* 0x0000000000017941 */ /* 0x000fea0003800000 */
.L_x_137:
        /* <DEDUP_REMOVED lines=10> */
.L_x_140:
[----:B------:R-:W-:Y:S05]  /*4e80*/  BSYNC B1 ;  /* 0x0000000000017941 */ /* 0x000fea0003800000 */
.L_x_139:
        /* <DEDUP_REMOVED lines=9> */
.L_x_142:
[----:B------:R-:W-:Y:S05]  /*4f20*/  BSYNC B1 ;  /* 0x0000000000017941 */ /* 0x000fea0003800000 */
.L_x_141:
        /* <DEDUP_REMOVED lines=9> */
.L_x_144:
[----:B------:R-:W-:Y:S05]  /*4fc0*/  BSYNC B1 ;  /* 0x0000000000017941 */ /* 0x000fea0003800000 */
.L_x_143:
        /* <DEDUP_REMOVED lines=10> */
.L_x_146:
[----:B------:R-:W-:Y:S05]  /*5070*/  BSYNC B1 ;  /* 0x0000000000017941 */ /* 0x000fea0003800000 */
.L_x_145:
        /* <DEDUP_REMOVED lines=10> */
.L_x_148:
[----:B------:R-:W-:Y:S05]  /*5120*/  BSYNC B1 ;  /* 0x0000000000017941 */ /* 0x000fea0003800000 */
.L_x_147:
        /* <DEDUP_REMOVED lines=9> */
.L_x_150:
[----:B------:R-:W-:Y:S05]  /*51c0*/  BSYNC B1 ;  /* 0x0000000000017941 */ /* 0x000fea0003800000 */
.L_x_149:
        /* <DEDUP_REMOVED lines=9> */
.L_x_152:
[----:B------:R-:W-:Y:S05]  /*5260*/  BSYNC B1 ;  /* 0x0000000000017941 */ /* 0x000fea0003800000 */
.L_x_151:
        /* <DEDUP_REMOVED lines=10> */
.L_x_154:
[----:B------:R-:W-:Y:S05]  /*5310*/  BSYNC B1 ;  /* 0x0000000000017941 */ /* 0x000fea0003800000 */
.L_x_153:
        /* <DEDUP_REMOVED lines=10> */
.L_x_156:
[----:B------:R-:W-:Y:S05]  /*53c0*/  BSYNC B1 ;  /* 0x0000000000017941 */ /* 0x000fea0003800000 */
.L_x_155:
        /* <DEDUP_REMOVED lines=9> */
.L_x_158:
[----:B------:R-:W-:Y:S05]  /*5460*/  BSYNC B1 ;  /* 0x0000000000017941 */ /* 0x000fea0003800000 */
.L_x_157:
        /* <DEDUP_REMOVED lines=9> */
.L_x_160:
[----:B------:R-:W-:Y:S05]  /*5500*/  BSYNC B1 ;  /* 0x0000000000017941 */ /* 0x000fea0003800000 */
.L_x_159:
        /* <DEDUP_REMOVED lines=10> */
.L_x_162:
[----:B------:R-:W-:Y:S05]  /*55b0*/  BSYNC B1 ;  /* 0x0000000000017941 */ /* 0x000fea0003800000 */
.L_x_161:
        /* <DEDUP_REMOVED lines=10> */
.L_x_164:
[----:B------:R-:W-:Y:S05]  /*5660*/  BSYNC B1 ;  /* 0x0000000000017941 */ /* 0x000fea0003800000 */
.L_x_163:
        /* <DEDUP_REMOVED lines=9> */
.L_x_166:
[----:B------:R-:W-:Y:S05]  /*5700*/  BSYNC B1 ;  /* 0x0000000000017941 */ /* 0x000fea0003800000 */
.L_x_165:
        /* <DEDUP_REMOVED lines=9> */
.L_x_168:
[----:B------:R-:W-:Y:S05]  /*57a0*/  BSYNC B1 ;  /* 0x0000000000017941 */ /* 0x000fea0003800000 */
.L_x_167:
        /* <DEDUP_REMOVED lines=10> */
.L_x_170:
[----:B------:R-:W-:Y:S05]  /*5850*/  BSYNC B1 ;  /* 0x0000000000017941 */ /* 0x000fea0003800000 */
.L_x_169:
        /* <DEDUP_REMOVED lines=10> */
.L_x_172:
[----:B------:R-:W-:Y:S05]  /*5900*/  BSYNC B1 ;  /* 0x0000000000017941 */ /* 0x000fea0003800000 */
.L_x_171:
        /* <DEDUP_REMOVED lines=9> */
.L_x_174:
[----:B------:R-:W-:Y:S05]  /*59a0*/  BSYNC B1 ;  /* 0x0000000000017941 */ /* 0x000fea0003800000 */
.L_x_173:
        /* <DEDUP_REMOVED lines=9> */
.L_x_176:
[----:B------:R-:W-:Y:S05]  /*5a40*/  BSYNC B1 ;  /* 0x0000000000017941 */ /* 0x000fea0003800000 */
.L_x_175:
        /* <DEDUP_REMOVED lines=10> */
.L_x_178:
[----:B------:R-:W-:Y:S05]  /*5af0*/  BSYNC B1 ;  /* 0x0000000000017941 */ /* 0x000fea0003800000 */
.L_x_177:
        /* <DEDUP_REMOVED lines=10> */
.L_x_180:
[----:B------:R-:W-:Y:S05]  /*5ba0*/  BSYNC B1 ;  /* 0x0000000000017941 */ /* 0x000fea0003800000 */
.L_x_179:
        /* <DEDUP_REMOVED lines=9> */
.L_x_182:
[----:B------:R-:W-:Y:S05]  /*5c40*/  BSYNC B1 ;  /* 0x0000000000017941 */ /* 0x000fea0003800000 */
.L_x_181:
        /* <DEDUP_REMOVED lines=9> */
.L_x_184:
[----:B------:R-:W-:Y:S05]  /*5ce0*/  BSYNC B1 ;  /* 0x0000000000017941 */ /* 0x000fea0003800000 */
.L_x_183:
        /* <DEDUP_REMOVED lines=10> */
.L_x_186:
[----:B------:R-:W-:Y:S05]  /*5d90*/  BSYNC B1 ;  /* 0x0000000000017941 */ /* 0x000fea0003800000 */
.L_x_185:
        /* <DEDUP_REMOVED lines=10> */
.L_x_188:
[----:B------:R-:W-:Y:S05]  /*5e40*/  BSYNC B1 ;  /* 0x0000000000017941 */ /* 0x000fea0003800000 */
.L_x_187:
        /* <DEDUP_REMOVED lines=9> */
.L_x_190:
[----:B------:R-:W-:Y:S05]  /*5ee0*/  BSYNC B1 ;  /* 0x0000000000017941 */ /* 0x000fea0003800000 */
.L_x_189:
        /* <DEDUP_REMOVED lines=9> */
.L_x_192:
[----:B------:R-:W-:Y:S05]  /*5f80*/  BSYNC B1 ;  /* 0x0000000000017941 */ /* 0x000fea0003800000 */
.L_x_191:
        /* <DEDUP_REMOVED lines=10> */
.L_x_194:
[----:B------:R-:W-:Y:S05]  /*6030*/  BSYNC B1 ;  /* 0x0000000000017941 */ /* 0x000fea0003800000 */
.L_x_193:
        /* <DEDUP_REMOVED lines=10> */
.L_x_196:
[----:B------:R-:W-:Y:S05]  /*60e0*/  BSYNC B1 ;  /* 0x0000000000017941 */ /* 0x000fea0003800000 */
.L_x_195:
        /* <DEDUP_REMOVED lines=9> */
.L_x_198:
[----:B------:R-:W-:Y:S05]  /*6180*/  BSYNC B1 ;  /* 0x0000000000017941 */ /* 0x000fea0003800000 */
.L_x_197:
        /* <DEDUP_REMOVED lines=9> */
.L_x_200:
[----:B------:R-:W-:Y:S05]  /*6220*/  BSYNC B1 ;  /* 0x0000000000017941 */ /* 0x000fea0003800000 */
.L_x_199:
        /* <DEDUP_REMOVED lines=10> */
.L_x_202:
[----:B------:R-:W-:Y:S05]  /*62d0*/  BSYNC B1 ;  /* 0x0000000000017941 */ /* 0x000fea0003800000 */
.L_x_201:
        /* <DEDUP_REMOVED lines=10> */
.L_x_204:
[----:B------:R-:W-:Y:S05]  /*6380*/  BSYNC B1 ;  /* 0x0000000000017941 */ /* 0x000fea0003800000 */
.L_x_203:
        /* <DEDUP_REMOVED lines=9> */
.L_x_206:
[----:B------:R-:W-:Y:S05]  /*6420*/  BSYNC B1 ;  /* 0x0000000000017941 */ /* 0x000fea0003800000 */
.L_x_205:
        /* <DEDUP_REMOVED lines=9> */
.L_x_208:
[----:B------:R-:W-:Y:S05]  /*64c0*/  BSYNC B1 ;  /* 0x0000000000017941 */ /* 0x000fea0003800000 */
.L_x_207:
        /* <DEDUP_REMOVED lines=10> */
.L_x_210:
[----:B------:R-:W-:Y:S05]  /*6570*/  BSYNC B1 ;  /* 0x0000000000017941 */ /* 0x000fea0003800000 */
.L_x_209:
        /* <DEDUP_REMOVED lines=10> */
.L_x_212:
[----:B------:R-:W-:Y:S05]  /*6620*/  BSYNC B1 ;  /* 0x0000000000017941 */ /* 0x000fea0003800000 */
.L_x_211:
        /* <DEDUP_REMOVED lines=9> */
.L_x_214:
[----:B------:R-:W-:Y:S05]  /*66c0*/  BSYNC B1 ;  /* 0x0000000000017941 */ /* 0x000fea0003800000 */
.L_x_213:
        /* <DEDUP_REMOVED lines=9> */
.L_x_216:
[----:B------:R-:W-:Y:S05]  /*6760*/  BSYNC B1 ;  /* 0x0000000000017941 */ /* 0x000fea0003800000 */
.L_x_215:
        /* <DEDUP_REMOVED lines=10> */
.L_x_218:
[----:B------:R-:W-:Y:S05]  /*6810*/  BSYNC B1 ;  /* 0x0000000000017941 */ /* 0x000fea0003800000 */
.L_x_217:
        /* <DEDUP_REMOVED lines=10> */
.L_x_220:
[----:B------:R-:W-:Y:S05]  /*68c0*/  BSYNC B1 ;  /* 0x0000000000017941 */ /* 0x000fea0003800000 */
.L_x_219:
        /* <DEDUP_REMOVED lines=9> */
.L_x_222:
[----:B------:R-:W-:Y:S05]  /*6960*/  BSYNC B1 ;  /* 0x0000000000017941 */ /* 0x000fea0003800000 */
.L_x_221:
        /* <DEDUP_REMOVED lines=9> */
.L_x_224:
[----:B------:R-:W-:Y:S05]  /*6a00*/  BSYNC B1 ;  /* 0x0000000000017941 */ /* 0x000fea0003800000 */
.L_x_223:
        /* <DEDUP_REMOVED lines=10> */
.L_x_226:
[----:B------:R-:W-:Y:S05]  /*6ab0*/  BSYNC B1 ;  /* 0x0000000000017941 */ /* 0x000fea0003800000 */
.L_x_225:
        /* <DEDUP_REMOVED lines=10> */
.L_x_228:
[----:B------:R-:W-:Y:S05]  /*6b60*/  BSYNC B1 ;  /* 0x0000000000017941 */ /* 0x000fea0003800000 */
.L_x_227:
        /* <DEDUP_REMOVED lines=9> */
.L_x_230:
[----:B------:R-:W-:Y:S05]  /*6c00*/  BSYNC B1 ;  /* 0x0000000000017941 */ /* 0x000fea0003800000 */
.L_x_229:
        /* <DEDUP_REMOVED lines=9> */
.L_x_232:
[----:B------:R-:W-:Y:S05]  /*6ca0*/  BSYNC B1 ;  /* 0x0000000000017941 */ /* 0x000fea0003800000 */
.L_x_231:
        /* <DEDUP_REMOVED lines=10> */
.L_x_234:
[----:B------:R-:W-:Y:S05]  /*6d50*/  BSYNC B1 ;  /* 0x0000000000017941 */ /* 0x000fea0003800000 */
.L_x_233:
        /* <DEDUP_REMOVED lines=10> */
.L_x_236:
[----:B------:R-:W-:Y:S05]  /*6e00*/  BSYNC B1 ;  /* 0x0000000000017941 */ /* 0x000fea0003800000 */
.L_x_235:
        /* <DEDUP_REMOVED lines=9> */
.L_x_238:
[----:B------:R-:W-:Y:S05]  /*6ea0*/  BSYNC B1 ;  /* 0x0000000000017941 */ /* 0x000fea0003800000 */
.L_x_237:
        /* <DEDUP_REMOVED lines=9> */
.L_x_240:
[----:B------:R-:W-:Y:S05]  /*6f40*/  BSYNC B1 ;  /* 0x0000000000017941 */ /* 0x000fea0003800000 */
.L_x_239:
        /* <DEDUP_REMOVED lines=10> */
.L_x_242:
[----:B------:R-:W-:Y:S05]  /*6ff0*/  BSYNC B1 ;  /* 0x0000000000017941 */ /* 0x000fea0003800000 */
.L_x_241:
        /* <DEDUP_REMOVED lines=10> */
.L_x_244:
[----:B------:R-:W-:Y:S05]  /*70a0*/  BSYNC B1 ;  /* 0x0000000000017941 */ /* 0x000fea0003800000 */
.L_x_243:
        /* <DEDUP_REMOVED lines=9> */
.L_x_246:
[----:B------:R-:W-:Y:S05]  /*7140*/  BSYNC B1 ;  /* 0x0000000000017941 */ /* 0x000fea0003800000 */
.L_x_245:
        /* <DEDUP_REMOVED lines=9> */
.L_x_248:
[----:B------:R-:W-:Y:S05]  /*71e0*/  BSYNC B1 ;  /* 0x0000000000017941 */ /* 0x000fea0003800000 */
.L_x_247:
        /* <DEDUP_REMOVED lines=10> */
.L_x_250:
[----:B------:R-:W-:Y:S05]  /*7290*/  BSYNC B1 ;  /* 0x0000000000017941 */ /* 0x000fea0003800000 */
.L_x_249:
        /* <DEDUP_REMOVED lines=10> */
.L_x_252:
[----:B------:R-:W-:Y:S05]  /*7340*/  BSYNC B1 ;  /* 0x0000000000017941 */ /* 0x000fea0003800000 */
.L_x_251:
        /* <DEDUP_REMOVED lines=9> */
.L_x_254:
[----:B------:R-:W-:Y:S05]  /*73e0*/  BSYNC B1 ;  /* 0x0000000000017941 */ /* 0x000fea0003800000 */
.L_x_253:
        /* <DEDUP_REMOVED lines=9> */
.L_x_256:
[----:B------:R-:W-:Y:S05]  /*7480*/  BSYNC B1 ;  /* 0x0000000000017941 */ /* 0x000fea0003800000 */
.L_x_255:
        /* <DEDUP_REMOVED lines=10> */
.L_x_258:
[----:B------:R-:W-:Y:S05]  /*7530*/  BSYNC B1 ;  /* 0x0000000000017941 */ /* 0x000fea0003800000 */
.L_x_257:
        /* <DEDUP_REMOVED lines=10> */
.L_x_260:
[----:B------:R-:W-:Y:S05]  /*75e0*/  BSYNC B1 ;  /* 0x0000000000017941 */ /* 0x000fea0003800000 */
.L_x_259:
        /* <DEDUP_REMOVED lines=9> */
.L_x_262:
[----:B------:R-:W-:Y:S05]  /*7680*/  BSYNC B1 ;  /* 0x0000000000017941 */ /* 0x000fea0003800000 */
.L_x_261:
        /* <DEDUP_REMOVED lines=9> */
.L_x_264:
[----:B------:R-:W-:Y:S05]  /*7720*/  BSYNC B1 ;  /* 0x0000000000017941 */ /* 0x000fea0003800000 */
.L_x_263:
        /* <DEDUP_REMOVED lines=10> */
.L_x_266:
[----:B------:R-:W-:Y:S05]  /*77d0*/  BSYNC B1 ;  /* 0x0000000000017941 */ /* 0x000fea0003800000 */
.L_x_265:
        /* <DEDUP_REMOVED lines=10> */
.L_x_268:
[----:B------:R-:W-:Y:S05]  /*7880*/  BSYNC B1 ;  /* 0x0000000000017941 */ /* 0x000fea0003800000 */
.L_x_267:
        /* <DEDUP_REMOVED lines=9> */
.L_x_270:
[----:B------:R-:W-:Y:S05]  /*7920*/  BSYNC B1 ;  /* 0x0000000000017941 */ /* 0x000fea0003800000 */
.L_x_269:
        /* <DEDUP_REMOVED lines=9> */
.L_x_272:
[----:B------:R-:W-:Y:S05]  /*79c0*/  BSYNC B1 ;  /* 0x0000000000017941 */ /* 0x000fea0003800000 */
.L_x_271:
        /* <DEDUP_REMOVED lines=10> */
.L_x_274:
[----:B------:R-:W-:Y:S05]  /*7a70*/  BSYNC B1 ;  /* 0x0000000000017941 */ /* 0x000fea0003800000 */
.L_x_273:
        /* <DEDUP_REMOVED lines=10> */
.L_x_276:
[----:B------:R-:W-:Y:S05]  /*7b20*/  BSYNC B1 ;  /* 0x0000000000017941 */ /* 0x000fea0003800000 */
.L_x_275:
        /* <DEDUP_REMOVED lines=9> */
.L_x_278:
[----:B------:R-:W-:Y:S05]  /*7bc0*/  BSYNC B1 ;  /* 0x0000000000017941 */ /* 0x000fea0003800000 */
.L_x_277:
        /* <DEDUP_REMOVED lines=9> */
.L_x_280:
[----:B------:R-:W-:Y:S05]  /*7c60*/  BSYNC B1 ;  /* 0x0000000000017941 */ /* 0x000fea0003800000 */
.L_x_279:
        /* <DEDUP_REMOVED lines=10> */
.L_x_282:
[----:B------:R-:W-:Y:S05]  /*7d10*/  BSYNC B1 ;  /* 0x0000000000017941 */ /* 0x000fea0003800000 */
.L_x_281:
        /* <DEDUP_REMOVED lines=10> */
.L_x_284:
[----:B------:R-:W-:Y:S05]  /*7dc0*/  BSYNC B1 ;  /* 0x0000000000017941 */ /* 0x000fea0003800000 */
.L_x_283:
        /* <DEDUP_REMOVED lines=9> */
.L_x_286:
[----:B------:R-:W-:Y:S05]  /*7e60*/  BSYNC B1 ;  /* 0x0000000000017941 */ /* 0x000fea0003800000 */
.L_x_285:
[----:B-----5:R-:W-:Y:S01]  /*7e70*/  LOP3.LUT R3, R18, 0xffffe000, RZ, 0xc0, !PT ;  /* 0xffffe00012037812 */ /* 0x020fe200078ec0ff */
[----:B0-----:R-:W-:Y:S01]  /*7e80*/  @P1 IMAD.MOV.U32 R4, RZ, RZ, R10 ;  /* 0x000000ffff041224 */ /* 0x001fe200078e000a */
[----:B------:R-:W-:Y:S01]  /*7e90*/  ISETP.GT.AND P0, PT, R2, 0x8, P0 ;  /* 0x000000080200780c */ /* 0x000fe20000704270 */
[----:B------:R-:W-:Y:S01]  /*7ea0*/  @P1 IMAD.MOV.U32 R5, RZ, RZ, R11 ;  /* 0x000000ffff051224 */ /* 0x000fe200078e000b */
[----:B------:R-:W-:Y:S01]  /*7eb0*/  BSSY B1, `(.L_x_287) ;  /* 0x0000007000017945 */ /* 0x000fe20003800000 */
[----:B------:R-:W-:-:S04]  /*7ec0*/  FMUL R3, R3, R22 ;  /* 0x0000001603037220 */ /* 0x000fc80000400000 */
[----:B------:R-:W-:-:S05]  /*7ed0*/  FFMA R3, R150, R23, R3 ;  /* 0x0000001796037223 */ /* 0x000fca0000000003 */
[----:B------:R-:W-:-:S05]  /*7ee0*/  F2FP.TF32.F32.PACK_B R3, R3 ;  /* 0x00000003ff03723e */ /* 0x000fca00024050ff */
[----:B------:R0:W-:Y:S01]  /*7ef0*/  @P1 STG.E desc[UR50][R4.64+0x3e0], R3 ;  /* 0x0003e00304001986 */ /* 0x0001e2000c101932 */
[----:B------:R-:W-:Y:S05]  /*7f00*/  @!P0 BRA `(.L_x_288) ;  /* 0x0000000000048947 */ /* 0x000fea0003800000 */
[----:B------:R0:W5:Y:S02]  /*7f10*/  LDG.E.LTC128B R18, desc[UR50][R8.64+0x3e4] ;  /* 0x0003e43208127981 */ /* 0x000164000c1e1920 */
.L_x_288:
[----:B------:R-:W-:Y:S05]  /*7f20*/  BSYNC B1 ;  /* 0x0000000000017941 */ /* 0x000fea0003800000 */
.L_x_287:
[----:B------:R-:W-:Y:S05]  /*7f30*/  @!P0 BRA `(.L_x_289) ;  /* 0x0000002400508947 */ /* 0x000fea0003800000 */
[----:B0----5:R-:W-:-:S05]  /*7f40*/  LOP3.LUT R3, R18, 0xffffe000, RZ, 0xc0, !PT ;  /* 0xffffe00012037812 */ /* 0x021fca00078ec0ff */
[----:B------:R-:W-:-:S04]  /*7f50*/  FMUL R0, R3, R22 ;  /* 0x0000001603007220 */ /* 0x000fc80000400000 */
[----:B------:R-:W-:-:S05]  /*7f60*/  FFMA R151, R151, R23, R0 ;  /* 0x0000001797977223 */ /* 0x000fca0000000000 */
[----:B------:R-:W-:-:S05]  /*7f70*/  F2FP.TF32.F32.PACK_B R151, R151 ;  /* 0x00000097ff97723e */ /* 0x000fca00024050ff */
[----:B------:R0:W-:Y:S01]  /*7f80*/  STG.E desc[UR50][R10.64+0x3e4], R151 ;  /* 0x0003e4970a007986 */ /* 0x0001e2000c101932 */
[----:B------:R-:W-:Y:S05]  /*7f90*/  BRA `(.L_x_289) ;  /* 0x0000002400387947 */ /* 0x000fea0003800000 */
.L_x_36:
[----:B------:R-:W-:Y:S01]  /*7fa0*/  ULDC.64 UR4, c[0x0][0x5c0] ;  /* 0x0001700000047ab9 */ /* 0x000fe20000000a00 */
[----:B------:R-:W-:Y:S01]  /*7fb0*/  ISETP.GT.AND P1, PT, R0, 0x1, PT ;  /* 0x000000010000780c */ /* 0x000fe20003f24270 */
[-C--:B------:R-:W-:Y:S01]  /*7fc0*/  FMUL R3, R24, R23.reuse ;  /* 0x0000001718037220 */ /* 0x080fe20000400000 */
[----:B------:R-:W-:Y:S01]  /*7fd0*/  LEA R4, P0, R164, UR4, 0x2 ;  /* 0x00000004a4047c11 */ /* 0x000fe2000f8010ff */
[-C--:B------:R-:W-:Y:S01]  /*7fe0*/  FMUL R25, R25, R23.reuse ;  /* 0x0000001719197220 */ /* 0x080fe20000400000 */
[----:B------:R-:W-:Y:S01]  /*7ff0*/  ISETP.GT.AND P3, PT, R2, RZ, P1 ;  /* 0x000000ff0200720c */ /* 0x000fe20000f64270 */
[----:B------:R-:W-:Y:S01]  /*8000*/  FMUL R9, R26, R23 ;  /* 0x000000171a097220 */ /* 0x000fe20000400000 */
[----:B------:R-:W-:Y:S01]  /*8010*/  F2FP.TF32.F32.PACK_B R3, R3 ;  /* 0x00000003ff03723e */ /* 0x000fe200024050ff */
[-C--:B------:R-:W-:Y:S01]  /*8020*/  FMUL R27, R27, R23.reuse ;  /* 0x000000171b1b7220 */ /* 0x080fe20000400000 */
[----:B------:R-:W-:Y:S01]  /*8030*/  LEA.HI.X R5, R164, UR5, R173, 0x2, P0 ;  /* 0x00000005a4057c11 */ /* 0x000fe200080f14ad */
[-C--:B------:R-:W-:Y:S01]  /*8040*/  FMUL R29, R29, R23.reuse ;  /* 0x000000171d1d7220 */ /* 0x080fe20000400000 */
[----:B------:R-:W-:Y:S01]  /*8050*/  ISETP.GT.AND P2, PT, R2, 0x8, P2 ;  /* 0x000000080200780c */ /* 0x000fe20001744270 */
[-C--:B------:R-:W-:Y:S01]  /*8060*/  FMUL R31, R31, R23.reuse ;  /* 0x000000171f1f7220 */ /* 0x080fe20000400000 */
[----:B------:R-:W-:Y:S01]  /*8070*/  ISETP.GT.AND P0, PT, R0, 0x8, PT ;  /* 0x000000080000780c */ /* 0x000fe20003f04270 */
[----:B------:R0:W-:Y:S01]  /*8080*/  @P4 STG.E desc[UR50][R4.64], R3 ;  /* 0x0000000304004986 */ /* 0x0001e2000c101932 */
[C---:B------:R-:W-:Y:S01]  /*8090*/  SHF.L.U64.HI R11, R10.reuse, 0x5, R11 ;  /* 0x000000050a0b7819 */ /* 0x040fe2000001020b */
[-C--:B------:R-:W-:Y:S01]  /*80a0*/  FMUL R33, R33, R23.reuse ;  /* 0x0000001721217220 */ /* 0x080fe20000400000 */
[----:B------:R-:W-:Y:S01]  /*80b0*/  LEA R6, P4, R10, R4, 0x5 ;  /* 0x000000040a067211 */ /* 0x000fe200078828ff */
[----:B------:R-:W-:Y:S01]  /*80c0*/  FMUL R35, R35, R23 ;  /* 0x0000001723237220 */ /* 0x000fe20000400000 */
[----:B------:R-:W-:Y:S01]  /*80d0*/  F2FP.TF32.F32.PACK_B R25, R25 ;  /* 0x00000019ff19723e */ /* 0x000fe200024050ff */
[----:B------:R-:W-:Y:S01]  /*80e0*/  FMUL R37, R37, R23 ;  /* 0x0000001725257220 */ /* 0x000fe20000400000 */
[C---:B------:R-:W-:Y:S01]  /*80f0*/  ISETP.GT.AND P1, PT, R2.reuse, 0x8, P1 ;  /* 0x000000080200780c */ /* 0x040fe20000f24270 */
[----:B------:R-:W-:Y:S01]  /*8100*/  IMAD.X R7, R11, 0x1, R5, P4 ;  /* 0x000000010b077824 */ /* 0x000fe200020e0605 */
[----:B------:R-:W-:Y:S01]  /*8110*/  ISETP.GT.AND P5, PT, R2, RZ, P0 ;  /* 0x000000ff0200720c */ /* 0x000fe200007a4270 */
[----:B------:R-:W-:Y:S01]  /*8120*/  @P3 STG.E desc[UR50][R4.64+0x4], R25 ;  /* 0x0000041904003986 */ /* 0x000fe2000c101932 */
[----:B------:R-:W-:Y:S01]  /*8130*/  F2FP.TF32.F32.PACK_B R9, R9 ;  /* 0x00000009ff09723e */ /* 0x000fe200024050ff */
[-C--:B0-----:R-:W-:Y:S01]  /*8140*/  FMUL R3, R28, R23.reuse ;  /* 0x000000171c037220 */ /* 0x081fe20000400000 */
[----:B------:R-:W-:Y:S01]  /*8150*/  ISETP.GT.AND P3, PT, R0, 0x9, PT ;  /* 0x000000090000780c */ /* 0x000fe20003f64270 */
[----:B------:R-:W-:Y:S01]  /*8160*/  FMUL R11, R30, R23 ;  /* 0x000000171e0b7220 */ /* 0x000fe20000400000 */
[----:B------:R-:W-:Y:S01]  /*8170*/  F2FP.TF32.F32.PACK_B R27, R27 ;  /* 0x0000001bff1b723e */ /* 0x000fe200024050ff */
[----:B------:R0:W-:Y:S01]  /*8180*/  @P2 STG.E desc[UR50][R6.64], R9 ;  /* 0x0000000906002986 */ /* 0x0001e2000c101932 */
[----:B------:R-:W-:Y:S01]  /*8190*/  F2FP.TF32.F32.PACK_B R3, R3 ;  /* 0x00000003ff03723e */ /* 0x000fe200024050ff */
[-C--:B------:R-:W-:Y:S01]  /*81a0*/  FMUL R39, R39, R23.reuse ;  /* 0x0000001727277220 */ /* 0x080fe20000400000 */
[C---:B------:R-:W-:Y:S01]  /*81b0*/  ISETP.GT.AND P4, PT, R2.reuse, RZ, P3 ;  /* 0x000000ff0200720c */ /* 0x040fe20001f84270 */
[----:B------:R-:W-:Y:S01]  /*81c0*/  @P1 STG.E desc[UR50][R6.64+0x4], R27 ;  /* 0x0000041b06001986 */ /* 0x000fe2000c101932 */
[----:B------:R-:W-:Y:S01]  /*81d0*/  ISETP.GT.AND P2, PT, R2, 0x8, P0 ;  /* 0x000000080200780c */ /* 0x000fe20000744270 */
[-C--:B------:R-:W-:Y:S01]  /*81e0*/  FMUL R41, R41, R23.reuse ;  /* 0x0000001729297220 */ /* 0x080fe20000400000 */
[----:B------:R-:W-:Y:S01]  /*81f0*/  ISETP.GT.AND P0, PT, R0, 0x10, PT ;  /* 0x000000100000780c */ /* 0x000fe20003f04270 */
[----:B------:R1:W-:Y:S01]  /*8200*/  @P5 STG.E desc[UR50][R4.64+0x20], R3 ;  /* 0x0000200304005986 */ /* 0x0003e2000c101932 */
[C---:B------:R-:W-:Y:S01]  /*8210*/  ISETP.GT.AND P3, PT, R2.reuse, 0x8, P3 ;  /* 0x000000080200780c */ /* 0x040fe20001f64270 */
[-C--:B------:R-:W-:Y:S01]  /*8220*/  FMUL R43, R43, R23.reuse ;  /* 0x000000172b2b7220 */ /* 0x080fe20000400000 */
[----:B------:R-:W-:Y:S01]  /*8230*/  ISETP.GT.AND P5, PT, R2, RZ, P0 ;  /* 0x000000ff0200720c */ /* 0x000fe200007a4270 */
[----:B0-----:R-:W-:Y:S01]  /*8240*/  FMUL R9, R34, R23 ;  /* 0x0000001722097220 */ /* 0x001fe20000400000 */
[----:B------:R-:W-:Y:S01]  /*8250*/  F2FP.TF32.F32.PACK_B R29, R29 ;  /* 0x0000001dff1d723e */ /* 0x000fe200024050ff */
[----:B------:R-:W-:Y:S01]  /*8260*/  FMUL R45, R45, R23 ;  /* 0x000000172d2d7220 */ /* 0x000fe20000400000 */
[----:B------:R-:W-:Y:S01]  /*8270*/  F2FP.TF32.F32.PACK_B R11, R11 ;  /* 0x0000000bff0b723e */ /* 0x000fe200024050ff */
[----:B------:R-:W-:Y:S01]  /*8280*/  FMUL R47, R47, R23 ;  /* 0x000000172f2f7220 */ /* 0x000fe20000400000 */
[----:B------:R-:W-:Y:S01]  /*8290*/  ISETP.GT.AND P1, PT, R0, 0x11, PT ;  /* 0x000000110000780c */ /* 0x000fe20003f24270 */
[----:B------:R-:W-:Y:S01]  /*82a0*/  @P4 STG.E desc[UR50][R4.64+0x24], R29 ;  /* 0x0000241d04004986 */ /* 0x000fe2000c101932 */
[----:B------:R-:W-:Y:S01]  /*82b0*/  F2FP.TF32.F32.PACK_B R31, R31 ;  /* 0x0000001fff1f723e */ /* 0x000fe200024050ff */
[-C--:B-1----:R-:W-:Y:S01]  /*82c0*/  FMUL R3, R32, R23.reuse ;  /* 0x0000001720037220 */ /* 0x082fe20000400000 */
[C---:B------:R-:W-:Y:S01]  /*82d0*/  ISETP.GT.AND P4, PT, R2.reuse, RZ, P1 ;  /* 0x000000ff0200720c */ /* 0x040fe20000f84270 */
[----:B------:R0:W-:Y:S01]  /*82e0*/  @P2 STG.E desc[UR50][R6.64+0x20], R11 ;  /* 0x0000200b06002986 */ /* 0x0001e2000c101932 */
[----:B------:R-:W-:Y:S01]  /*82f0*/  ISETP.GT.AND P2, PT, R2, 0x8, P0 ;  /* 0x000000080200780c */ /* 0x000fe20000744270 */
[----:B------:R-:W-:Y:S01]  /*8300*/  FMUL R49, R49, R23 ;  /* 0x0000001731317220 */ /* 0x000fe20000400000 */
[----:B------:R-:W-:Y:S01]  /*8310*/  F2FP.TF32.F32.PACK_B R3, R3 ;  /* 0x00000003ff03723e */ /* 0x000fe200024050ff */
[----:B------:R-:W-:Y:S01]  /*8320*/  @P3 STG.E desc[UR50][R6.64+0x24], R31 ;  /* 0x0000241f06003986 */ /* 0x000fe2000c101932 */
[----:B------:R-:W-:Y:S01]  /*8330*/  ISETP.GT.AND P0, PT, R0, 0x18, PT ;  /* 0x000000180000780c */ /* 0x000fe20003f04270 */
[-C--:B------:R-:W-:Y:S01]  /*8340*/  FMUL R51, R51, R23.reuse ;  /* 0x0000001733337220 */ /* 0x080fe20000400000 */
[C---:B------:R-:W-:Y:S01]  /*8350*/  ISETP.GT.AND P3, PT, R2.reuse, 0x8, P1 ;  /* 0x000000080200780c */ /* 0x040fe20000f64270 */
[----:B------:R1:W-:Y:S01]  /*8360*/  @P5 STG.E desc[UR50][R4.64+0x40], R3 ;  /* 0x0000400304005986 */ /* 0x0003e2000c101932 */
[----:B------:R-:W-:Y:S01]  /*8370*/  ISETP.GT.AND P5, PT, R2, RZ, P0 ;  /* 0x000000ff0200720c */ /* 0x000fe200007a4270 */
[----:B------:R-:W-:Y:S01]  /*8380*/  FMUL R53, R53, R23 ;  /* 0x0000001735357220 */ /* 0x000fe20000400000 */
[----:B------:R-:W-:Y:S01]  /*8390*/  F2FP.TF32.F32.PACK_B R33, R33 ;  /* 0x00000021ff21723e */ /* 0x000fe200024050ff */
[----:B0-----:R-:W-:Y:S01]  /*83a0*/  FMUL R11, R38, R23 ;  /* 0x00000017260b7220 */ /* 0x001fe20000400000 */
[----:B------:R-:W-:Y:S01]  /*83b0*/  F2FP.TF32.F32.PACK_B R9, R9 ;  /* 0x00000009ff09723e */ /* 0x000fe200024050ff */
[----:B------:R-:W-:Y:S01]  /*83c0*/  FMUL R55, R55, R23 ;  /* 0x0000001737377220 */ /* 0x000fe20000400000 */
[----:B------:R-:W-:Y:S01]  /*83d0*/  ISETP.GT.AND P1, PT, R0, 0x19, PT ;  /* 0x000000190000780c */ /* 0x000fe20003f24270 */
[----:B------:R-:W-:Y:S01]  /*83e0*/  @P4 STG.E desc[UR50][R4.64+0x44], R33 ;  /* 0x0000442104004986 */ /* 0x000fe2000c101932 */
[----:B------:R-:W-:Y:S01]  /*83f0*/  F2FP.TF32.F32.PACK_B R35, R35 ;  /* 0x00000023ff23723e */ /* 0x000fe200024050ff */
[-C--:B------:R-:W-:Y:S01]  /*8400*/  FMUL R57, R57, R23.reuse ;  /* 0x0000001739397220 */ /* 0x080fe20000400000 */
[----:B------:R-:W-:Y:S01]  /*8410*/  ISETP.GT.AND P4, PT, R2, RZ, P1 ;  /* 0x000000ff0200720c */ /* 0x000fe20000f84270 */
[-C--:B-1----:R-:W-:Y:S01]  /*8420*/  FMUL R3, R36, R23.reuse ;  /* 0x0000001724037220 */ /* 0x082fe20000400000 */
[----:B------:R0:W-:Y:S01]  /*8430*/  @P2 STG.E desc[UR50][R6.64+0x40], R9 ;  /* 0x0000400906002986 */ /* 0x0001e2000c101932 */
[----:B------:R-:W-:Y:S01]  /*8440*/  ISETP.GT.AND P2, PT, R2, 0x8, P0 ;  /* 0x000000080200780c */ /* 0x000fe20000744270 */
[----:B------:R-:W-:Y:S01]  /*8450*/  FMUL R59, R59, R23 ;  /* 0x000000173b3b7220 */ /* 0x000fe20000400000 */
[----:B------:R-:W-:Y:S01]  /*8460*/  ISETP.GT.AND P0, PT, R0, 0x20, PT ;  /* 0x000000200000780c */ /* 0x000fe20003f04270 */
[----:B------:R-:W-:Y:S01]  /*8470*/  @P3 STG.E desc[UR50][R6.64+0x44], R35 ;  /* 0x0000442306003986 */ /* 0x000fe2000c101932 */
[----:B------:R-:W-:Y:S01]  /*8480*/  F2FP.TF32.F32.PACK_B R3, R3 ;  /* 0x00000003ff03723e */ /* 0x000fe200024050ff */
[-C--:B------:R-:W-:Y:S01]  /*8490*/  FMUL R61, R61, R23.reuse ;  /* 0x000000173d3d7220 */ /* 0x080fe20000400000 */
[C---:B------:R-:W-:Y:S01]  /*84a0*/  ISETP.GT.AND P3, PT, R2.reuse, 0x8, P1 ;  /* 0x000000080200780c */ /* 0x040fe20000f64270 */
[----:B------:R-:W-:Y:S01]  /*84b0*/  FMUL R63, R63, R23 ;  /* 0x000000173f3f7220 */ /* 0x000fe20000400000 */
[----:B------:R-:W-:Y:S01]  /*84c0*/  F2FP.TF32.F32.PACK_B R37, R37 ;  /* 0x00000025ff25723e */ /* 0x000fe200024050ff */
[----:B------:R1:W-:Y:S01]  /*84d0*/  @P5 STG.E desc[UR50][R4.64+0x60], R3 ;  /* 0x0000600304005986 */ /* 0x0003e2000c101932 */
[----:B------:R-:W-:Y:S01]  /*84e0*/  ISETP.GT.AND P5, PT, R2, RZ, P0 ;  /* 0x000000ff0200720c */ /* 0x000fe200007a4270 */
[----:B0-----:R-:W-:Y:S01]  /*84f0*/  FMUL R9, R42, R23 ;  /* 0x000000172a097220 */ /* 0x001fe20000400000 */
[----:B------:R-:W-:Y:S01]  /*8500*/  F2FP.TF32.F32.PACK_B R11, R11 ;  /* 0x0000000bff0b723e */ /* 0x000fe200024050ff */
[----:B------:R-:W-:Y:S01]  /*8510*/  @P4 STG.E desc[UR50][R4.64+0x64], R37 ;  /* 0x0000642504004986 */ /* 0x000fe2000c101932 */
[----:B------:R-:W-:Y:S01]  /*8520*/  ISETP.GT.AND P1, PT, R0, 0x21, PT ;  /* 0x000000210000780c */ /* 0x000fe20003f24270 */
[----:B------:R-:W-:Y:S01]  /*8530*/  FMUL R65, R65, R23 ;  /* 0x0000001741417220 */ /* 0x000fe20000400000 */
[----:B------:R-:W-:Y:S01]  /*8540*/  F2FP.TF32.F32.PACK_B R39, R39 ;  /* 0x00000027ff27723e */ /* 0x000fe200024050ff */
[----:B------:R0:W-:Y:S01]  /*8550*/  @P2 STG.E desc[UR50][R6.64+0x60], R11 ;  /* 0x0000600b06002986 */ /* 0x0001e2000c101932 */
[C---:B------:R-:W-:Y:S01]  /*8560*/  ISETP.GT.AND P4, PT, R2.reuse, RZ, P1 ;  /* 0x000000ff0200720c */ /* 0x040fe20000f84270 */
[-C--:B------:R-:W-:Y:S01]  /*8570*/  FMUL R67, R67, R23.reuse ;  /* 0x0000001743437220 */ /* 0x080fe20000400000 */
[----:B------:R-:W-:Y:S01]  /*8580*/  ISETP.GT.AND P2, PT, R2, 0x8, P0 ;  /* 0x000000080200780c */ /* 0x000fe20000744270 */
[-C--:B-1----:R-:W-:Y:S01]  /*8590*/  FMUL R3, R40, R23.reuse ;  /* 0x0000001728037220 */ /* 0x082fe20000400000 */
[----:B------:R-:W-:Y:S01]  /*85a0*/  ISETP.GT.AND P0, PT, R0, 0x28, PT ;  /* 0x000000280000780c */ /* 0x000fe20003f04270 */
[----:B------:R-:W-:Y:S01]  /*85b0*/  @P3 STG.E desc[UR50][R6.64+0x64], R39 ;  /* 0x0000642706003986 */ /* 0x000fe2000c101932 */
[----:B------:R-:W-:Y:S01]  /*85c0*/  ISETP.GT.AND P3, PT, R2, 0x8, P1 ;  /* 0x000000080200780c */ /* 0x000fe20000f64270 */
[----:B------:R-:W-:Y:S01]  /*85d0*/  FMUL R69, R69, R23 ;  /* 0x0000001745457220 */ /* 0x000fe20000400000 */
[----:B------:R-:W-:Y:S01]  /*85e0*/  F2FP.TF32.F32.PACK_B R3, R3 ;  /* 0x00000003ff03723e */ /* 0x000fe200024050ff */
[----:B------:R-:W-:Y:S01]  /*85f0*/  FMUL R71, R71, R23 ;  /* 0x0000001747477220 */ /* 0x000fe20000400000 */
[----:B------:R-:W-:Y:S01]  /*8600*/  F2FP.TF32.F32.PACK_B R41, R41 ;  /* 0x00000029ff29723e */ /* 0x000fe200024050ff */
[----:B0-----:R-:W-:Y:S01]  /*8610*/  FMUL R11, R46, R23 ;  /* 0x000000172e0b7220 */ /* 0x001fe20000400000 */
[----:B------:R-:W-:Y:S01]  /*8620*/  F2FP.TF32.F32.PACK_B R9, R9 ;  /* 0x00000009ff09723e */ /* 0x000fe200024050ff */
[----:B------:R0:W-:Y:S01]  /*8630*/  @P5 STG.E desc[UR50][R4.64+0x80], R3 ;  /* 0x0000800304005986 */ /* 0x0001e2000c101932 */
[----:B------:R-:W-:Y:S01]  /*8640*/  ISETP.GT.AND P5, PT, R2, RZ, P0 ;  /* 0x000000ff0200720c */ /* 0x000fe200007a4270 */
[----:B------:R-:W-:Y:S01]  /*8650*/  FMUL R73, R73, R23 ;  /* 0x0000001749497220 */ /* 0x000fe20000400000 */
[----:B------:R-:W-:Y:S01]  /*8660*/  ISETP.GT.AND P1, PT, R0, 0x29, PT ;  /* 0x000000290000780c */ /* 0x000fe20003f24270 */
[----:B------:R-:W-:Y:S01]  /*8670*/  @P4 STG.E desc[UR50][R4.64+0x84], R41 ;  /* 0x0000842904004986 */ /* 0x000fe2000c101932 */
[----:B------:R-:W-:Y:S01]  /*8680*/  F2FP.TF32.F32.PACK_B R43, R43 ;  /* 0x0000002bff2b723e */ /* 0x000fe200024050ff */
[-C--:B------:R-:W-:Y:S01]  /*8690*/  FMUL R75, R75, R23.reuse ;  /* 0x000000174b4b7220 */ /* 0x080fe20000400000 */
[C---:B------:R-:W-:Y:S01]  /*86a0*/  ISETP.GT.AND P4, PT, R2.reuse, RZ, P1 ;  /* 0x000000ff0200720c */ /* 0x040fe20000f84270 */
[----:B------:R1:W-:Y:S01]  /*86b0*/  @P2 STG.E desc[UR50][R6.64+0x80], R9 ;  /* 0x0000800906002986 */ /* 0x0003e2000c101932 */
[----:B------:R-:W-:Y:S01]  /*86c0*/  ISETP.GT.AND P2, PT, R2, 0x8, P0 ;  /* 0x000000080200780c */ /* 0x000fe20000744270 */
[-C--:B------:R-:W-:Y:S01]  /*86d0*/  FMUL R77, R77, R23.reuse ;  /* 0x000000174d4d7220 */ /* 0x080fe20000400000 */
[----:B------:R-:W-:Y:S01]  /*86e0*/  ISETP.GT.AND P0, PT, R0, 0x30, PT ;  /* 0x000000300000780c */ /* 0x000fe20003f04270 */
[-C--:B0-----:R-:W-:Y:S01]  /*86f0*/  FMUL R3, R44, R23.reuse ;  /* 0x000000172c037220 */ /* 0x081fe20000400000 */
[----:B------:R-:W-:Y:S01]  /*8700*/  @P3 STG.E desc[UR50][R6.64+0x84], R43 ;  /* 0x0000842b06003986 */ /* 0x000fe2000c101932 */
[----:B------:R-:W-:Y:S01]  /*8710*/  ISETP.GT.AND P3, PT, R2, 0x8, P1 ;  /* 0x000000080200780c */ /* 0x000fe20000f64270 */
[----:B------:R-:W-:Y:S01]  /*8720*/  FMUL R79, R79, R23 ;  /* 0x000000174f4f7220 */ /* 0x000fe20000400000 */
[----:B------:R-:W-:Y:S01]  /*8730*/  F2FP.TF32.F32.PACK_B R45, R45 ;  /* 0x0000002dff2d723e */ /* 0x000fe200024050ff */
[----:B------:R-:W-:Y:S01]  /*8740*/  FMUL R81, R81, R23 ;  /* 0x0000001751517220 */ /* 0x000fe20000400000 */
[----:B------:R-:W-:Y:S01]  /*8750*/  F2FP.TF32.F32.PACK_B R3, R3 ;  /* 0x00000003ff03723e */ /* 0x000fe200024050ff */
[----:B------:R-:W-:Y:S01]  /*8760*/  FMUL R83, R83, R23 ;  /* 0x0000001753537220 */ /* 0x000fe20000400000 */
[----:B------:R-:W-:Y:S01]  /*8770*/  F2FP.TF32.F32.PACK_B R11, R11 ;  /* 0x0000000bff0b723e */ /* 0x000fe200024050ff */
[-C--:B-1----:R-:W-:Y:S01]  /*8780*/  FMUL R9, R50, R23.reuse ;  /* 0x0000001732097220 */ /* 0x082fe20000400000 */
[----:B------:R-:W-:Y:S01]  /*8790*/  ISETP.GT.AND P1, PT, R0, 0x31, PT ;  /* 0x000000310000780c */ /* 0x000fe20003f24270 */
[----:B------:R0:W-:Y:S01]  /*87a0*/  @P5 STG.E desc[UR50][R4.64+0xa0], R3 ;  /* 0x0000a00304005986 */ /* 0x0001e2000c101932 */
[C---:B------:R-:W-:Y:S01]  /*87b0*/  ISETP.GT.AND P5, PT, R2.reuse, RZ, P0 ;  /* 0x000000ff0200720c */ /* 0x040fe200007a4270 */
[----:B------:R-:W-:Y:S01]  /*87c0*/  FMUL R85, R85, R23 ;  /* 0x0000001755557220 */ /* 0x000fe20000400000 */
[----:B------:R-:W-:Y:S01]  /*87d0*/  F2FP.TF32.F32.PACK_B R47, R47 ;  /* 0x0000002fff2f723e */ /* 0x000fe200024050ff */
[----:B------:R-:W-:Y:S01]  /*87e0*/  @P4 STG.E desc[UR50][R4.64+0xa4], R45 ;  /* 0x0000a42d04004986 */ /* 0x000fe2000c101932 */
[C---:B------:R-:W-:Y:S01]  /*87f0*/  ISETP.GT.AND P4, PT, R2.reuse, RZ, P1 ;  /* 0x000000ff0200720c */ /* 0x040fe20000f84270 */
[----:B------:R-:W-:Y:S01]  /*8800*/  FMUL R87, R87, R23 ;  /* 0x0000001757577220 */ /* 0x000fe20000400000 */
[----:B------:R-:W-:Y:S01]  /*8810*/  F2FP.TF32.F32.PACK_B R49, R49 ;  /* 0x00000031ff31723e */ /* 0x000fe200024050ff */
        /* <DEDUP_REMOVED lines=11> */
[-C--:B------:R-:W-:Y:S01]  /*88d0*/  FMUL R95, R95, R23.reuse ;  /* 0x000000175f5f7220 */ /* 0x080fe20000400000 */
[----:B------:R-:W-:Y:S01]  /*88e0*/  ISETP.GT.AND P1, PT, R0, 0x39, PT ;  /* 0x000000390000780c */ /* 0x000fe20003f24270 */
[----:B-1----:R-:W-:Y:S01]  /*88f0*/  FMUL R11, R54, R23 ;  /* 0x00000017360b7220 */ /* 0x002fe20000400000 */
[----:B------:R-:W-:Y:S01]  /*8900*/  F2FP.TF32.F32.PACK_B R51, R51 ;  /* 0x00000033ff33723e */ /* 0x000fe200024050ff */
        /* <DEDUP_REMOVED lines=15> */
[-C--:B------:R-:W-:Y:S01]  /*8a00*/  FMUL R103, R103, R23.reuse ;  /* 0x0000001767677220 */ /* 0x080fe20000400000 */
[----:B------:R-:W-:Y:S01]  /*8a10*/  ISETP.GT.AND P1, PT, R0, 0x41, PT ;  /* 0x000000410000780c */ /* 0x000fe20003f24270 */
[----:B------:R-:W-:Y:S01]  /*8a20*/  FMUL R105, R105, R23 ;  /* 0x0000001769697220 */ /* 0x000fe20000400000 */
[----:B------:R-:W-:Y:S01]  /*8a30*/  F2FP.TF32.F32.PACK_B R3, R3 ;  /* 0x00000003ff03723e */ /* 0x000fe200024050ff */
[----:B------:R-:W-:Y:S01]  /*8a40*/  FMUL R107, R107, R23 ;  /* 0x000000176b6b7220 */ /* 0x000fe20000400000 */
[----:B------:R-:W-:Y:S01]  /*8a50*/  F2FP.TF32.F32.PACK_B R55, R55 ;  /* 0x00000037ff37723e */ /* 0x000fe200024050ff */
        /* <DEDUP_REMOVED lines=21> */
[-C--:B------:R-:W-:Y:S01]  /*8bb0*/  FMUL R119, R119, R23.reuse ;  /* 0x0000001777777220 */ /* 0x080fe20000400000 */
[----:B-1----:R-:W-:Y:S01]  /*8bc0*/  FMUL R11, R62, R23 ;  /* 0x000000173e0b7220 */ /* 0x002fe20000400000 */
[----:B------:R-:W-:Y:S01]  /*8bd0*/  F2FP.TF32.F32.PACK_B R61, R61 ;  /* 0x0000003dff3d723e */ /* 0x000fe200024050ff */
[-C--:B------:R-:W-:Y:S01]  /*8be0*/  FMUL R121, R121, R23.reuse ;  /* 0x0000001779797220 */ /* 0x080fe20000400000 */
        /* <DEDUP_REMOVED lines=51> */
[----:B------:R-:W-:Y:S01]  /*8f20*/  ISETP.GT.AND P4, PT, R2, RZ, P1 ;  /* 0x000000ff0200720c */ /* 0x000fe20000f84270 */
[----:B------:R-:W-:Y:S01]  /*8f30*/  FMUL R15, R150, R23 ;  /* 0x00000017960f7220 */ /* 0x000fe20000400000 */
[----:B------:R-:W-:Y:S01]  /*8f40*/  F2FP.TF32.F32.PACK_B R71, R71 ;  /* 0x00000047ff47723e */ /* 0x000fe200024050ff */
[----:B------:R1:W-:Y:S01]  /*8f50*/  @P2 STG.E desc[UR50][R6.64+0x140], R9 ;  /* 0x0001400906002986 */ /* 0x0003e2000c101932 */
[----:B------:R-:W-:Y:S01]  /*8f60*/  ISETP.GT.AND P2, PT, R2, 0x8, P0 ;  /* 0x000000080200780c */ /* 0x000fe20000744270 */
[-C--:B------:R-:W-:Y:S01]  /*8f70*/  FMUL R151, R151, R23.reuse ;  /* 0x0000001797977220 */ /* 0x080fe20000400000 */
[----:B------:R-:W-:Y:S01]  /*8f80*/  ISETP.GT.AND P0, PT, R0, 0x60, PT ;  /* 0x000000600000780c */ /* 0x000fe20003f04270 */
[----:B0-----:R-:W-:Y:S01]  /*8f90*/  FMUL R3, R68, R23 ;  /* 0x0000001744037220 */ /* 0x001fe20000400000 */
[----:B------:R-:W-:Y:S01]  /*8fa0*/  @P3 STG.E desc[UR50][R6.64+0x144], R67 ;  /* 0x0001444306003986 */ /* 0x000fe2000c101932 */
[----:B------:R-:W-:-:S02]  /*8fb0*/  ISETP.GT.AND P3, PT, R2, 0x8, P1 ;  /* 0x000000080200780c */ /* 0x000fc40000f64270 */
[----:B------:R-:W-:Y:S02]  /*8fc0*/  ISETP.GT.AND P1, PT, R0, 0x61, PT ;  /* 0x000000610000780c */ /* 0x000fe40003f24270 */
[----:B------:R-:W-:Y:S01]  /*8fd0*/  F2FP.TF32.F32.PACK_B R3, R3 ;  /* 0x00000003ff03723e */ /* 0x000fe200024050ff */
[----:B-1----:R-:W-:Y:S01]  /*8fe0*/  FMUL R9, R74, R23 ;  /* 0x000000174a097220 */ /* 0x002fe20000400000 */
[----:B------:R-:W-:-:S03]  /*8ff0*/  F2FP.TF32.F32.PACK_B R73, R73 ;  /* 0x00000049ff49723e */ /* 0x000fc600024050ff */
[----:B------:R0:W-:Y:S01]  /*9000*/  @P5 STG.E desc[UR50][R4.64+0x160], R3 ;  /* 0x0001600304005986 */ /* 0x0001e2000c101932 */
[C---:B------:R-:W-:Y:S02]  /*9010*/  ISETP.GT.AND P5, PT, R2.reuse, RZ, P0 ;  /* 0x000000ff0200720c */ /* 0x040fe400007a4270 */
[----:B------:R-:W-:Y:S01]  /*9020*/  F2FP.TF32.F32.PACK_B R9, R9 ;  /* 0x00000009ff09723e */ /* 0x000fe200024050ff */
[----:B------:R-:W-:Y:S01]  /*9030*/  @P4 STG.E desc[UR50][R4.64+0x164], R69 ;  /* 0x0001644504004986 */ /* 0x000fe2000c101932 */
[C---:B------:R-:W-:Y:S02]  /*9040*/  ISETP.GT.AND P4, PT, R2.reuse, RZ, P1 ;  /* 0x000000ff0200720c */ /* 0x040fe40000f84270 */
[----:B------:R-:W-:Y:S01]  /*9050*/  F2FP.TF32.F32.PACK_B R75, R75 ;  /* 0x0000004bff4b723e */ /* 0x000fe200024050ff */
[----:B------:R1:W-:Y:S01]  /*9060*/  @P2 STG.E desc[UR50][R6.64+0x160], R11 ;  /* 0x0001600b06002986 */ /* 0x0003e2000c101932 */
[----:B------:R-:W-:Y:S02]  /*9070*/  ISETP.GT.AND P2, PT, R2, 0x8, P0 ;  /* 0x000000080200780c */ /* 0x000fe40000744270 */
        /* <DEDUP_REMOVED lines=250> */
[----:B------:R-:W-:Y:S01]  /*a020*/  ISETP.GT.AND P0, PT, R2, 0x8, P0 ;  /* 0x000000080200780c */ /* 0x000fe20000704270 */
[----:B------:R-:W-:Y:S01]  /*a030*/  @P4 STG.E desc[UR50][R4.64+0x364], R133 ;  /* 0x0003648504004986 */ /* 0x000fe2000c101932 */
[----:B------:R-:W-:Y:S02]  /*a040*/  ISETP.GT.AND P4, PT, R0, 0xe9, PT ;  /* 0x000000e90000780c */ /* 0x000fe40003f84270 */
[----:B------:R-:W-:Y:S01]  /*a050*/  F2FP.TF32.F32.PACK_B R9, R9 ;  /* 0x00000009ff09723e */ /* 0x000fe200024050ff */
[----:B------:R1:W-:Y:S01]  /*a060*/  @P2 STG.E desc[UR50][R6.64+0x360], R11 ;  /* 0x0003600b06002986 */ /* 0x0003e2000c101932 */
[C---:B------:R-:W-:Y:S02]  /*a070*/  ISETP.GT.AND P2, PT, R2.reuse, RZ, P1 ;  /* 0x000000ff0200720c */ /* 0x040fe40000f44270 */
[----:B------:R-:W-:Y:S01]  /*a080*/  ISETP.GT.AND P1, PT, R2, 0x8, P1 ;  /* 0x000000080200780c */ /* 0x000fe20000f24270 */
[----:B0-----:R-:W-:Y:S01]  /*a090*/  FMUL R3, R136, R23 ;  /* 0x0000001788037220 */ /* 0x001fe20000400000 */
[----:B------:R-:W-:Y:S01]  /*a0a0*/  @P3 STG.E desc[UR50][R6.64+0x364], R135 ;  /* 0x0003648706003986 */ /* 0x000fe2000c101932 */
[----:B------:R-:W-:-:S02]  /*a0b0*/  ISETP.GT.AND P6, PT, R2, RZ, P4 ;  /* 0x000000ff0200720c */ /* 0x000fc400027c4270 */
[----:B------:R-:W-:Y:S02]  /*a0c0*/  F2FP.TF32.F32.PACK_B R139, R139 ;  /* 0x0000008bff8b723e */ /* 0x000fe400024050ff */
[----:B------:R-:W-:Y:S02]  /*a0d0*/  F2FP.TF32.F32.PACK_B R3, R3 ;  /* 0x00000003ff03723e */ /* 0x000fe400024050ff */
[----:B------:R-:W-:Y:S01]  /*a0e0*/  F2FP.TF32.F32.PACK_B R141, R141 ;  /* 0x0000008dff8d723e */ /* 0x000fe200024050ff */
[----:B-1----:R-:W-:Y:S01]  /*a0f0*/  FMUL R11, R146, R23 ;  /* 0x00000017920b7220 */ /* 0x002fe20000400000 */
[----:B------:R-:W-:Y:S01]  /*a100*/  ISETP.GT.AND P4, PT, R2, 0x8, P4 ;  /* 0x000000080200780c */ /* 0x000fe20002784270 */
[----:B------:R0:W-:Y:S01]  /*a110*/  @P5 STG.E desc[UR50][R4.64+0x380], R3 ;  /* 0x0003800304005986 */ /* 0x0001e2000c101932 */
[----:B------:R-:W-:Y:S02]  /*a120*/  ISETP.GT.AND P5, PT, R0, 0xe8, PT ;  /* 0x000000e80000780c */ /* 0x000fe40003fa4270 */
[----:B------:R-:W-:Y:S01]  /*a130*/  F2FP.TF32.F32.PACK_B R143, R143 ;  /* 0x0000008fff8f723e */ /* 0x000fe200024050ff */
[----:B------:R-:W-:Y:S01]  /*a140*/  @P2 STG.E desc[UR50][R4.64+0x384], R137 ;  /* 0x0003848904002986 */ /* 0x000fe2000c101932 */
[----:B------:R-:W-:-:S02]  /*a150*/  ISETP.GT.AND P3, PT, R2, RZ, P5 ;  /* 0x000000ff0200720c */ /* 0x000fc40002f64270 */
[----:B------:R-:W-:Y:S01]  /*a160*/  ISETP.GT.AND P5, PT, R2, 0x8, P5 ;  /* 0x000000080200780c */ /* 0x000fe20002fa4270 */
[----:B------:R1:W-:Y:S01]  /*a170*/  @P0 STG.E desc[UR50][R6.64+0x380], R9 ;  /* 0x0003800906000986 */ /* 0x0003e2000c101932 */
[C---:B------:R-:W-:Y:S02]  /*a180*/  ISETP.GT.AND P2, PT, R0.reuse, 0xf1, PT ;  /* 0x000000f10000780c */ /* 0x040fe40003f44270 */
[----:B------:R-:W-:Y:S01]  /*a190*/  ISETP.GT.AND P0, PT, R0, 0xf9, PT ;  /* 0x000000f90000780c */ /* 0x000fe20003f04270 */
[----:B0-----:R-:W-:Y:S01]  /*a1a0*/  FMUL R3, R140, R23 ;  /* 0x000000178c037220 */ /* 0x001fe20000400000 */
[----:B------:R-:W-:Y:S01]  /*a1b0*/  @P1 STG.E desc[UR50][R6.64+0x384], R139 ;  /* 0x0003848b06001986 */ /* 0x000fe2000c101932 */
[----:B------:R-:W-:Y:S02]  /*a1c0*/  ISETP.GT.AND P1, PT, R0, 0xf8, PT ;  /* 0x000000f80000780c */ /* 0x000fe40003f24270 */
[----:B------:R-:W-:Y:S02]  /*a1d0*/  F2FP.TF32.F32.PACK_B R145, R145 ;  /* 0x00000091ff91723e */ /* 0x000fe400024050ff */
[----:B------:R-:W-:Y:S01]  /*a1e0*/  F2FP.TF32.F32.PACK_B R3, R3 ;  /* 0x00000003ff03723e */ /* 0x000fe200024050ff */
[----:B-1----:R-:W-:Y:S01]  /*a1f0*/  FMUL R9, R142, R23 ;  /* 0x000000178e097220 */ /* 0x002fe20000400000 */
[----:B------:R-:W-:-:S03]  /*a200*/  F2FP.TF32.F32.PACK_B R11, R11 ;  /* 0x0000000bff0b723e */ /* 0x000fc600024050ff */
[----:B------:R0:W-:Y:S01]  /*a210*/  @P3 STG.E desc[UR50][R4.64+0x3a0], R3 ;  /* 0x0003a00304003986 */ /* 0x0001e2000c101932 */
[----:B------:R-:W-:Y:S02]  /*a220*/  ISETP.GT.AND P3, PT, R0, 0xf0, PT ;  /* 0x000000f00000780c */ /* 0x000fe40003f64270 */
[----:B------:R-:W-:Y:S01]  /*a230*/  F2FP.TF32.F32.PACK_B R9, R9 ;  /* 0x00000009ff09723e */ /* 0x000fe200024050ff */
[----:B------:R-:W-:Y:S01]  /*a240*/  @P6 STG.E desc[UR50][R4.64+0x3a4], R141 ;  /* 0x0003a48d04006986 */ /* 0x000fe2000c101932 */
[C---:B------:R-:W-:Y:S02]  /*a250*/  ISETP.GT.AND P6, PT, R2.reuse, RZ, P3 ;  /* 0x000000ff0200720c */ /* 0x040fe40001fc4270 */
[C---:B------:R-:W-:Y:S01]  /*a260*/  ISETP.GT.AND P3, PT, R2.reuse, 0x8, P3 ;  /* 0x000000080200780c */ /* 0x040fe20001f64270 */
[----:B------:R-:W-:Y:S01]  /*a270*/  @P5 STG.E desc[UR50][R6.64+0x3a0], R9 ;  /* 0x0003a00906005986 */ /* 0x000fe2000c101932 */
[C---:B------:R-:W-:Y:S02]  /*a280*/  ISETP.GT.AND P5, PT, R2.reuse, RZ, P2 ;  /* 0x000000ff0200720c */ /* 0x040fe400017a4270 */
[----:B------:R-:W-:Y:S01]  /*a290*/  ISETP.GT.AND P2, PT, R2, 0x8, P2 ;  /* 0x000000080200780c */ /* 0x000fe20001744270 */
[----:B0-----:R-:W-:Y:S01]  /*a2a0*/  FMUL R3, R144, R23 ;  /* 0x0000001790037220 */ /* 0x001fe20000400000 */
[----:B------:R-:W-:Y:S01]  /*a2b0*/  @P4 STG.E desc[UR50][R6.64+0x3a4], R143 ;  /* 0x0003a48f06004986 */ /* 0x000fe2000c101932 */
[----:B------:R-:W-:-:S02]  /*a2c0*/  ISETP.GT.AND P4, PT, R2, RZ, P0 ;  /* 0x000000ff0200720c */ /* 0x000fc40000784270 */
[C---:B------:R-:W-:Y:S02]  /*a2d0*/  ISETP.GT.AND P0, PT, R2.reuse, 0x8, P0 ;  /* 0x000000080200780c */ /* 0x040fe40000704270 */
[----:B------:R-:W-:Y:S02]  /*a2e0*/  F2FP.TF32.F32.PACK_B R3, R3 ;  /* 0x00000003ff03723e */ /* 0x000fe400024050ff */
[----:B------:R-:W-:Y:S02]  /*a2f0*/  F2FP.TF32.F32.PACK_B R147, R147 ;  /* 0x00000093ff93723e */ /* 0x000fe400024050ff */
[----:B------:R-:W-:Y:S01]  /*a300*/  F2FP.TF32.F32.PACK_B R13, R13 ;  /* 0x0000000dff0d723e */ /* 0x000fe200024050ff */
[----:B------:R0:W-:Y:S01]  /*a310*/  @P6 STG.E desc[UR50][R4.64+0x3c0], R3 ;  /* 0x0003c00304006986 */ /* 0x0001e2000c101932 */
[C---:B------:R-:W-:Y:S02]  /*a320*/  ISETP.GT.AND P6, PT, R2.reuse, RZ, P1 ;  /* 0x000000ff0200720c */ /* 0x040fe40000fc4270 */
[----:B------:R-:W-:Y:S01]  /*a330*/  ISETP.GT.AND P1, PT, R2, 0x8, P1 ;  /* 0x000000080200780c */ /* 0x000fe20000f24270 */
[----:B------:R-:W-:Y:S01]  /*a340*/  @P5 IMAD.MOV.U32 R2, RZ, RZ, R4 ;  /* 0x000000ffff025224 */ /* 0x000fe200078e0004 */
[----:B------:R-:W-:-:S02]  /*a350*/  F2FP.TF32.F32.PACK_B R149, R149 ;  /* 0x00000095ff95723e */ /* 0x000fc400024050ff */
[----:B------:R-:W-:Y:S02]  /*a360*/  F2FP.TF32.F32.PACK_B R15, R15 ;  /* 0x0000000fff0f723e */ /* 0x000fe400024050ff */
[----:B------:R-:W-:Y:S01]  /*a370*/  F2FP.TF32.F32.PACK_B R151, R151 ;  /* 0x00000097ff97723e */ /* 0x000fe200024050ff */
[----:B0-----:R-:W-:-:S05]  /*a380*/  @P5 IMAD.MOV.U32 R3, RZ, RZ, R5 ;  /* 0x000000ffff035224 */ /* 0x001fca00078e0005 */
[----:B------:R0:W-:Y:S02]  /*a390*/  @P5 STG.E desc[UR50][R2.64+0x3c4], R145 ;  /* 0x0003c49102005986 */ /* 0x0001e4000c101932 */
[----:B0-----:R-:W-:Y:S02]  /*a3a0*/  @P3 IMAD.MOV.U32 R2, RZ, RZ, R6 ;  /* 0x000000ffff023224 */ /* 0x001fe400078e0006 */
[----:B------:R-:W-:-:S05]  /*a3b0*/  @P3 IMAD.MOV.U32 R3, RZ, RZ, R7 ;  /* 0x000000ffff033224 */ /* 0x000fca00078e0007 */
[----:B------:R0:W-:Y:S02]  /*a3c0*/  @P3 STG.E desc[UR50][R2.64+0x3c0], R11 ;  /* 0x0003c00b02003986 */ /* 0x0001e4000c101932 */
[----:B0-----:R-:W-:Y:S02]  /*a3d0*/  @P2 IMAD.MOV.U32 R2, RZ, RZ, R6 ;  /* 0x000000ffff022224 */ /* 0x001fe400078e0006 */
[----:B------:R-:W-:-:S05]  /*a3e0*/  @P2 IMAD.MOV.U32 R3, RZ, RZ, R7 ;  /* 0x000000ffff032224 */ /* 0x000fca00078e0007 */
[----:B------:R0:W-:Y:S02]  /*a3f0*/  @P2 STG.E desc[UR50][R2.64+0x3c4], R147 ;  /* 0x0003c49302002986 */ /* 0x0001e4000c101932 */
[----:B0-----:R-:W-:Y:S02]  /*a400*/  @P6 IMAD.MOV.U32 R2, RZ, RZ, R4 ;  /* 0x000000ffff026224 */ /* 0x001fe400078e0004 */
[----:B------:R-:W-:-:S05]  /*a410*/  @P6 IMAD.MOV.U32 R3, RZ, RZ, R5 ;  /* 0x000000ffff036224 */ /* 0x000fca00078e0005 */
[----:B------:R0:W-:Y:S04]  /*a420*/  @P6 STG.E desc[UR50][R2.64+0x3e0], R13 ;  /* 0x0003e00d02006986 */ /* 0x0001e8000c101932 */
[----:B------:R1:W-:Y:S01]  /*a430*/  @P4 STG.E desc[UR50][R4.64+0x3e4], R149 ;  /* 0x0003e49504004986 */ /* 0x0003e2000c101932 */
[----:B0-----:R-:W-:Y:S02]  /*a440*/  @P1 IMAD.MOV.U32 R2, RZ, RZ, R6 ;  /* 0x000000ffff021224 */ /* 0x001fe400078e0006 */
[----:B------:R-:W-:-:S05]  /*a450*/  @P1 IMAD.MOV.U32 R3, RZ, RZ, R7 ;  /* 0x000000ffff031224 */ /* 0x000fca00078e0007 */
[----:B------:R1:W-:Y:S04]  /*a460*/  @P1 STG.E desc[UR50][R2.64+0x3e0], R15 ;  /* 0x0003e00f02001986 */ /* 0x0003e8000c101932 */
[----:B------:R1:W-:Y:S02]  /*a470*/  @P0 STG.E desc[UR50][R6.64+0x3e4], R151 ;  /* 0x0003e49706000986 */ /* 0x0003e4000c101932 */
.L_x_289:
[----:B------:R-:W-:Y:S05]  /*a480*/  BSYNC B0 ;  /* 0x0000000000007941 */ /* 0x000fea0003800000 */
.L_x_35:
[----:B-1----:R-:W-:Y:S01]  /*a490*/  IMAD.U32 R2, RZ, RZ, UR38 ;  /* 0x00000026ff027e24 */ /* 0x002fe2000f8e00ff */
[----:B------:R-:W-:Y:S01]  /*a4a0*/  ULDC.64 UR4, c[0x0][0x650] ;  /* 0x0001940000047ab9 */ /* 0x000fe20000000a00 */
[----:B------:R-:W-:Y:S01]  /*a4b0*/  IMAD.U32 R0, RZ, RZ, UR41 ;  /* 0x00000029ff007e24 */ /* 0x000fe2000f8e00ff */
[----:B------:R1:W-:Y:S01]  /*a4c0*/  SYNCS.ARRIVE.TRANS64.A1T0 RZ, [R160+UR47], RZ ;  /* 0x000000ffa0ff79a7 */ /* 0x0003e2000810002f */
[----:B0-----:R-:W-:Y:S01]  /*a4d0*/  IMAD.U32 R3, RZ, RZ, UR39 ;  /* 0x00000027ff037e24 */ /* 0x001fe2000f8e00ff */
[C---:B------:R-:W-:Y:S01]  /*a4e0*/  LEA R16, P0, R2.reuse, R16, 0x1 ;  /* 0x0000001002107211 */ /* 0x040fe200078008ff */
[----:B-----5:R-:W-:Y:S02]  /*a4f0*/  IMAD.MOV.U32 R18, RZ, RZ, -0x1 ;  /* 0xffffffffff127424 */ /* 0x020fe400078e00ff */
[----:B------:R-:W-:Y:S01]  /*a500*/  IMAD.MOV.U32 R19, RZ, RZ, -0x1 ;  /* 0xffffffffff137424 */ /* 0x000fe200078e00ff */
[----:B------:R-:W-:Y:S01]  /*a510*/  LEA.HI.X R17, R2, R17, R0, 0x1, P0 ;  /* 0x0000001102117211 */ /* 0x000fe200000f0c00 */
[----:B------:R-:W-:Y:S01]  /*a520*/  IMAD.MOV.U32 R2, RZ, RZ, -0x1 ;  /* 0xffffffffff027424 */ /* 0x000fe200078e00ff */
[----:B------:R-:W-:-:S02]  /*a530*/  ISETP.GE.U32.AND P0, PT, R16, UR4, PT ;  /* 0x0000000410007c0c */ /* 0x000fc4000bf06070 */
[----:B------:R-:W-:Y:S02]  /*a540*/  PRMT R0, RZ, 0x7610, R0 ;  /* 0x00007610ff007816 */ /* 0x000fe40000000000 */
[----:B------:R-:W-:-:S13]  /*a550*/  ISETP.GE.U32.AND.EX P0, PT, R17, UR5, PT, P0 ;  /* 0x0000000511007c0c */ /* 0x000fda000bf06100 */
[----:B-1----:R-:W-:Y:S05]  /*a560*/  @P0 BRA `(.L_x_290) ;  /* 0x00000004008c0947 */ /* 0x002fea0003800000 */
[----:B------:R-:W0:Y:S01]  /*a570*/  S2UR UR7, SR_CTAID.X ;  /* 0x00000000000779c3 */ /* 0x000e220000002500 */
[----:B------:R-:W-:Y:S01]  /*a580*/  ULDC.64 UR4, c[0x0][0x628] ;  /* 0x00018a0000047ab9 */ /* 0x000fe20000000a00 */
[----:B------:R-:W-:Y:S01]  /*a590*/  ULDC UR6, c[0x0][0x150] ;  /* 0x0000540000067ab9 */ /* 0x000fe20000000800 */
[----:B------:R-:W-:Y:S01]  /*a5a0*/  ISETP.NE.U32.AND P0, PT, RZ, UR4, PT ;  /* 0x00000004ff007c0c */ /* 0x000fe2000bf05070 */
[----:B------:R-:W-:Y:S01]  /*a5b0*/  ULDC UR15, c[0x0][0x630] ;  /* 0x00018c00000f7ab9 */ /* 0x000fe20000000800 */
[C---:B------:R-:W-:Y:S01]  /*a5c0*/  R2UR UR16, R16.reuse ;  /* 0x00000000101072ca */ /* 0x040fe200000e0000 */
[----:B------:R-:W-:Y:S01]  /*a5d0*/  ULDC UR18, c[0x0][0x154] ;  /* 0x0000550000127ab9 */ /* 0x000fe20000000800 */
[----:B------:R-:W-:Y:S01]  /*a5e0*/  ISETP.NE.AND.EX P0, PT, RZ, UR5, PT, P0 ;  /* 0x00000005ff007c0c */ /* 0x000fe2000bf05300 */
[----:B------:R-:W1:Y:S01]  /*a5f0*/  S2UR UR19, SR_CTAID.Y ;  /* 0x00000000001379c3 */ /* 0x000e620000002600 */
[----:B------:R-:W-:Y:S02]  /*a600*/  R2UR UR17, R17 ;  /* 0x00000000111172ca */ /* 0x000fe400000e0000 */
[----:B------:R-:W-:-:S02]  /*a610*/  R2UR UR12, R16 ;  /* 0x00000000100c72ca */ /* 0x000fc400000e0000 */
[----:B------:R-:W-:Y:S02]  /*a620*/  R2UR UR13, R17 ;  /* 0x00000000110d72ca */ /* 0x000fe400000e0000 */
[----:B0-----:R-:W-:-:S05]  /*a630*/  I2FP.F32.U32 R0, UR7 ;  /* 0x0000000700007c45 */ /* 0x001fca0008201000 */
[----:B------:R-:W-:-:S04]  /*a640*/  FMUL R0, R0, UR6 ;  /* 0x0000000600007c20 */ /* 0x000fc80008400000 */
[----:B------:R0:W0:Y:S01]  /*a650*/  F2I.U32.TRUNC.NTZ R2, R0 ;  /* 0x0000000000027305 */ /* 0x000022000020f000 */
[----:B-1----:R-:W-:Y:S05]  /*a660*/  @!P0 BRA `(.L_x_291) ;  /* 0x0000000000308947 */ /* 0x002fea0003800000 */
        /* <DEDUP_REMOVED lines=12> */
.L_x_291:
[----:B------:R-:W-:Y:S01]  /*a730*/  USHF.R.U64 UR6, UR12, UR15, UR13 ;  /* 0x0000000f0c067299 */ /* 0x000fe2000800120d */
[----:B0-----:R-:W-:Y:S01]  /*a740*/  I2FP.F32.U32 R0, UR19 ;  /* 0x0000001300007c45 */ /* 0x001fe20008201000 */
[----:B------:R-:W-:Y:S01]  /*a750*/  USHF.R.U32.HI UR4, URZ, UR15, UR13 ;  /* 0x0000000f3f047299 */ /* 0x000fe2000801160d */
[----:B------:R-:W-:Y:S01]  /*a760*/  R2UR UR14, R2 ;  /* 0x00000000020e72ca */ /* 0x000fe200000e0000 */
[----:B------:R-:W-:Y:S02]  /*a770*/  UIADD3 UR9, UP0, URZ, -UR6, URZ ;  /* 0x800000063f097290 */ /* 0x000fe4000ff1e03f */
[----:B------:R-:W-:Y:S01]  /*a780*/  FMUL R0, R0, UR18 ;  /* 0x0000001200007c20 */ /* 0x000fe20008400000 */
[----:B------:R-:W-:Y:S01]  /*a790*/  ULDC.64 UR12, c[0x0][0x620] ;  /* 0x00018800000c7ab9 */ /* 0x000fe20000000a00 */
[----:B------:R-:W-:Y:S01]  /*a7a0*/  UIADD3.X UR4, URZ, ~UR4, URZ, UP0, !UPT ;  /* 0x800000043f047290 */ /* 0x000fe200087fe43f */
[----:B------:R-:W-:Y:S01]  /*a7b0*/  UMOV UR10, UR16 ;  /* 0x00000010000a7c82 */ /* 0x000fe20008000000 */
[----:B------:R-:W-:-:S02]  /*a7c0*/  UMOV UR11, UR17 ;  /* 0x00000011000b7c82 */ /* 0x000fc40008000000 */
[----:B------:R-:W0:Y:S01]  /*a7d0*/  F2I.U32.TRUNC.NTZ R0, R0 ;  /* 0x0000000000007305 */ /* 0x000e22000020f000 */
[----:B------:R-:W-:Y:S02]  /*a7e0*/  UIMAD UR4, UR4, UR12, URZ ;  /* 0x0000000c040472a4 */ /* 0x000fe4000f8e023f */
[----:B------:R-:W-:Y:S02]  /*a7f0*/  UIMAD.WIDE.U32 UR10, UR9, UR12, UR10 ;  /* 0x0000000c090a72a5 */ /* 0x000fe4000f8e000a */
[----:B------:R-:W-:Y:S01]  /*a800*/  UIMAD UR9, UR9, UR13, UR4 ;  /* 0x0000000d090972a4 */ /* 0x000fe2000f8e0204 */
[----:B------:R-:W-:Y:S01]  /*a810*/  ULDC UR22, c[0x0][0x658] ;  /* 0x0001960000167ab9 */ /* 0x000fe20000000800 */
[----:B------:R-:W-:Y:S02]  /*a820*/  UMOV UR12, 0xffffffff ;  /* 0xffffffff000c7882 */ /* 0x000fe40000000000 */
[----:B------:R-:W-:Y:S01]  /*a830*/  UIADD3 UR11, UR11, UR9, URZ ;  /* 0x000000090b0b7290 */ /* 0x000fe2000fffe03f */
[----:B------:R-:W-:Y:S01]  /*a840*/  ULDC UR13, c[0x0][0x618] ;  /* 0x00018600000d7ab9 */ /* 0x000fe20000000800 */
[----:B------:R-:W-:Y:S01]  /*a850*/  ULDC.64 UR4, c[0x0][0x640] ;  /* 0x0001900000047ab9 */ /* 0x000fe20000000a00 */
[----:B------:R-:W-:Y:S01]  /*a860*/  USHF.L.U32 UR18, UR12, UR22, URZ ;  /* 0x000000160c127299 */ /* 0x000fe2000800063f */
[----:B------:R-:W-:Y:S01]  /*a870*/  ISETP.NE.U32.AND P0, PT, RZ, UR4, PT ;  /* 0x00000004ff007c0c */ /* 0x000fe2000bf05070 */
[----:B------:R-:W-:Y:S01]  /*a880*/  USHF.R.U64 UR12, UR10, UR13, UR11 ;  /* 0x0000000d0a0c7299 */ /* 0x000fe2000800120b */
[----:B0-----:R-:W-:Y:S01]  /*a890*/  R2UR UR16, R0 ;  /* 0x00000000001072ca */ /* 0x001fe200000e0000 */
[----:B------:R-:W-:Y:S01]  /*a8a0*/  USHF.R.U32.HI UR10, URZ, UR13, UR11 ;  /* 0x0000000d3f0a7299 */ /* 0x000fe2000801160b */
[----:B------:R-:W-:Y:S01]  /*a8b0*/  ISETP.NE.AND.EX P0, PT, RZ, UR5, PT, P0 ;  /* 0x00000005ff007c0c */ /* 0x000fe2000bf05300 */
[----:B------:R-:W-:Y:S01]  /*a8c0*/  ULDC UR17, c[0x0][0x608] ;  /* 0x0001820000117ab9 */ /* 0x000fe20000000800 */
[----:B------:R-:W-:-:S02]  /*a8d0*/  ULOP3.LUT UR23, URZ, UR18, URZ, 0x33, !UPT ;  /* 0x000000123f177292 */ /* 0x000fc4000f8e333f */
[----:B------:R-:W-:Y:S02]  /*a8e0*/  USHF.R.U64 UR18, UR12, UR17, UR10 ;  /* 0x000000110c127299 */ /* 0x000fe4000800120a */
[----:B------:R-:W-:Y:S01]  /*a8f0*/  USHF.R.U32.HI UR10, URZ, UR17, UR10 ;  /* 0x000000113f0a7299 */ /* 0x000fe2000801160a */
[----:B------:R-:W-:Y:S01]  /*a900*/  UMOV UR20, 0x1 ;  /* 0x0000000100147882 */ /* 0x000fe20000000000 */
[----:B------:R-:W-:Y:S02]  /*a910*/  UIADD3 UR14, -UR14, URZ, URZ ;  /* 0x0000003f0e0e7290 */ /* 0x000fe4000fffe13f */
[----:B------:R-:W-:Y:S02]  /*a920*/  USHF.L.U32 UR13, UR20, UR22, URZ ;  /* 0x00000016140d7299 */ /* 0x000fe4000800063f */
[----:B------:R-:W-:Y:S01]  /*a930*/  USHF.R.U64 UR20, UR18, UR22, UR10 ;  /* 0x0000001612147299 */ /* 0x000fe2000800120a */
[----:B------:R-:W-:Y:S01]  /*a940*/  ULDC UR15, c[0x0][0x144] ;  /* 0x00005100000f7ab9 */ /* 0x000fe20000000800 */
[----:B------:R-:W-:Y:S01]  /*a950*/  ULDC UR8, c[0x0][0x600] ;  /* 0x0001800000087ab9 */ /* 0x000fe20000000800 */
[----:B------:R-:W-:-:S02]  /*a960*/  UIADD3 UR21, -UR16, URZ, URZ ;  /* 0x0000003f10157290 */ /* 0x000fc4000fffe13f */
[----:B------:R-:W-:Y:S02]  /*a970*/  USHF.R.U32.HI UR17, URZ, UR22, UR10 ;  /* 0x000000163f117299 */ /* 0x000fe4000801160a */
[----:B------:R-:W-:Y:S02]  /*a980*/  UIADD3 UR9, UR8, -0x1, URZ ;  /* 0xffffffff08097890 */ /* 0x000fe4000fffe03f */
[----:B------:R-:W-:Y:S01]  /*a990*/  UIMAD UR22, UR15, UR14, UR7 ;  /* 0x0000000e0f1672a4 */ /* 0x000fe2000f8e0207 */
[----:B------:R-:W-:Y:S01]  /*a9a0*/  ULDC UR26, c[0x0][0x148] ;  /* 0x00005200001a7ab9 */ /* 0x000fe20000000800 */
[----:B------:R-:W-:Y:S01]  /*a9b0*/  ULDC UR24, c[0x0][0x648] ;  /* 0x0001920000187ab9 */ /* 0x000fe20000000800 */
[----:B------:R-:W-:Y:S01]  /*a9c0*/  ULDC UR25, c[0x0][0x638] ;  /* 0x00018e0000197ab9 */ /* 0x000fe20000000800 */
        /* <DEDUP_REMOVED lines=12> */
.L_x_292:
[----:B------:R-:W-:Y:S01]  /*aa90*/  UISETP.NE.AND UP0, UPT, UR40, URZ, UPT ;  /* 0x0000003f2800728c */ /* 0x000fe2000bf05270 */
[----:B------:R-:W-:Y:S01]  /*aaa0*/  IMAD.MOV.U32 R0, RZ, RZ, 0x1 ;  /* 0x00000001ff007424 */ /* 0x000fe200078e00ff */
[----:B------:R-:W-:Y:S01]  /*aab0*/  USHF.R.U64 UR4, UR16, UR24, UR17 ;  /* 0x0000001810047299 */ /* 0x000fe20008001211 */
[----:B------:R-:W-:Y:S01]  /*aac0*/  IMAD.U32 R19, RZ, RZ, UR6 ;  /* 0x00000006ff137e24 */ /* 0x000fe2000f8e00ff */
[----:B------:R-:W-:Y:S02]  /*aad0*/  ULOP3.LUT UR18, UR18, UR23, URZ, 0xc0, !UPT ;  /* 0x0000001712127292 */ /* 0x000fe4000f8ec03f */
[----:B------:R-:W-:Y:S02]  /*aae0*/  UIADD3 UR5, -UR4, URZ, URZ ;  /* 0x0000003f04057290 */ /* 0x000fe4000fffe13f */
[----:B------:R-:W-:Y:S02]  /*aaf0*/  ULOP3.LUT UR9, UR12, UR9, URZ, 0xc0, !UPT ;  /* 0x000000090c097292 */ /* 0x000fe4000f8ec03f */
[----:B------:R-:W-:-:S02]  /*ab00*/  UIMAD UR4, UR13, UR4, UR18 ;  /* 0x000000040d0472a4 */ /* 0x000fc4000f8e0212 */
[----:B------:R-:W-:Y:S02]  /*ab10*/  @UP0 UIMAD UR22, UR26, UR21, UR19 ;  /* 0x000000151a1602a4 */ /* 0x000fe4000f8e0213 */
[----:B------:R-:W-:Y:S01]  /*ab20*/  UIMAD UR5, UR5, UR25, UR20 ;  /* 0x00000019050572a4 */ /* 0x000fe2000f8e0214 */
[----:B------:R-:W-:Y:S02]  /*ab30*/  ULDC UR7, c[0x0][0x610] ;  /* 0x0001840000077ab9 */ /* 0x000fe40000000800 */
[----:B------:R-:W-:Y:S02]  /*ab40*/  UIMAD UR4, UR4, UR7, UR22 ;  /* 0x00000007040472a4 */ /* 0x000fe4000f8e0216 */
[----:B------:R-:W-:-:S04]  /*ab50*/  UIMAD UR5, UR5, UR8, UR9 ;  /* 0x00000008050572a4 */ /* 0x000fc8000f8e0209 */
[----:B------:R-:W-:Y:S02]  /*ab60*/  USEL UR7, UR5, UR4, !UP0 ;  /* 0x0000000405077287 */ /* 0x000fe4000c000000 */
[----:B------:R-:W-:-:S04]  /*ab70*/  USEL UR4, UR4, UR5, !UP0 ;  /* 0x0000000504047287 */ /* 0x000fc8000c000000 */
[----:B------:R-:W-:Y:S02]  /*ab80*/  IMAD.U32 R2, RZ, RZ, UR7 ;  /* 0x00000007ff027e24 */ /* 0x000fe4000f8e00ff */
[----:B------:R-:W-:-:S07]  /*ab90*/  IMAD.U32 R18, RZ, RZ, UR4 ;  /* 0x00000004ff127e24 */ /* 0x000fce000f8e00ff */
.L_x_290:
[----:B------:R-:W-:Y:S02]  /*aba0*/  LOP3.LUT P0, RZ, R0, 0xff, RZ, 0xc0, !PT ;  /* 0x000000ff00ff7812 */ /* 0x000fe4000780c0ff */
[----:B------:R-:W-:-:S11]  /*abb0*/  LOP3.LUT R172, R172, 0x1, RZ, 0x3c, !PT ;  /* 0x00000001acac7812 */ /* 0x000fd600078e3cff */
[----:B------:R-:W-:Y:S05]  /*abc0*/  @P0 BRA `(.L_x_293) ;  /* 0xffffff6800f00947 */ /* 0x000fea000383ffff */
[----:B------:R-:W-:Y:S05]  /*abd0*/  EXIT ;  /* 0x000000000000794d */ /* 0x000fea0003800000 */
.L_x_16:
[----:B------:R-:W-:-:S08]  /*abe0*/  ISETP.NE.AND P0, PT, RZ, UR6, PT ;  /* 0x00000006ff007c0c */ /* 0x000fd0000bf05270 */
[----:B-----5:R-:W0:-:S00]  /*abf0*/  USETMAXREG.DEALLOC.CTAPOOL 0x28 ;  /* 0x00000028000079c8 */ /* 0x020e0000080e0500 */
[----:B------:R-:W-:Y:S05]  /*ac00*/  @P0 EXIT ;  /* 0x000000000000094d */ /* 0x000fea0003800000 */
[----:B0-----:R-:W-:Y:S01]  /*ac10*/  LOP3.LUT P0, RZ, R0, 0xff, RZ, 0xc0, !PT ;  /* 0x000000ff00ff7812 */ /* 0x001fe2000780c0ff */
[----:B------:R-:W-:Y:S02]  /*ac20*/  IMAD.MOV.U32 R0, RZ, RZ, 0x1 ;  /* 0x00000001ff007424 */ /* 0x000fe400078e00ff */
[----:B------:R-:W-:-:S10]  /*ac30*/  IMAD.MOV.U32 R8, RZ, RZ, RZ ;  /* 0x000000ffff087224 */ /* 0x000fd400078e00ff */
[----:B------:R-:W-:Y:S05]  /*ac40*/  @!P0 BRA `(.L_x_294) ;  /* 0x0000000c00608947 */ /* 0x000fea0003800000 */
[----:B------:R-:W0:Y:S01]  /*ac50*/  S2R R11, SR_CgaCtaId ;  /* 0x00000000000b7919 */ /* 0x000e220000008800 */
[----:B------:R-:W-:Y:S01]  /*ac60*/  LOP3.LUT P0, RZ, R3, 0x1f, RZ, 0xc0, !PT ;  /* 0x0000001f03ff7812 */ /* 0x000fe2000780c0ff */
[----:B------:R-:W-:Y:S01]  /*ac70*/  ULDC UR5, c[0x0][0x658] ;  /* 0x0001960000057ab9 */ /* 0x000fe20000000800 */
[----:B------:R-:W-:Y:S01]  /*ac80*/  UMOV UR6, 0xffffffff ;  /* 0xffffffff00067882 */ /* 0x000fe20000000000 */
[----:B------:R-:W-:Y:S01]  /*ac90*/  BSSY B0, `(.L_x_294) ;  /* 0x00000d3000007945 */ /* 0x000fe20003800000 */
[----:B------:R-:W-:Y:S01]  /*aca0*/  USHF.L.U32 UR6, UR6, UR5, URZ ;  /* 0x0000000506067299 */ /* 0x000fe2000800063f */
[C---:B------:R-:W-:Y:S01]  /*acb0*/  ISETP.NE.AND P3, PT, R4.reuse, RZ, PT ;  /* 0x000000ff0400720c */ /* 0x040fe20003f65270 */
[----:B------:R-:W-:Y:S01]  /*acc0*/  IMAD.MOV.U32 R10, RZ, RZ, 0x1 ;  /* 0x00000001ff0a7424 */ /* 0x000fe200078e00ff */
[----:B------:R-:W-:Y:S01]  /*acd0*/  ISETP.NE.OR P0, PT, R4, RZ, !P0 ;  /* 0x000000ff0400720c */ /* 0x000fe20004705670 */
[----:B------:R-:W-:Y:S01]  /*ace0*/  IMAD.MOV.U32 R0, RZ, RZ, 0x1 ;  /* 0x00000001ff007424 */ /* 0x000fe200078e00ff */
[----:B------:R-:W-:Y:S01]  /*acf0*/  ULDC UR4, c[0x0][0x600] ;  /* 0x0001800000047ab9 */ /* 0x000fe20000000800 */
[----:B------:R-:W-:Y:S01]  /*ad00*/  IMAD.MOV.U32 R8, RZ, RZ, RZ ;  /* 0x000000ffff087224 */ /* 0x000fe200078e00ff */
[----:B------:R-:W-:Y:S01]  /*ad10*/  UMOV UR7, 0x1 ;  /* 0x0000000100077882 */ /* 0x000fe20000000000 */
[----:B------:R-:W-:-:S02]  /*ad20*/  UIADD3 UR21, UR37, 0x1, URZ ;  /* 0x0000000125157890 */ /* 0x000fc4000fffe03f */
[----:B------:R-:W-:Y:S02]  /*ad30*/  ULOP3.LUT UR13, UR42, 0x2, URZ, 0xfc, !UPT ;  /* 0x000000022a0d7892 */ /* 0x000fe4000f8efc3f */
[----:B------:R-:W-:Y:S02]  /*ad40*/  UIADD3 UR4, UR4, -0x1, URZ ;  /* 0xffffffff04047890 */ /* 0x000fe4000fffe03f */
[----:B------:R-:W-:Y:S02]  /*ad50*/  USHF.L.U32 UR5, UR7, UR5, URZ ;  /* 0x0000000507057299 */ /* 0x000fe4000800063f */
[----:B------:R-:W-:Y:S01]  /*ad60*/  ULOP3.LUT UR6, URZ, UR6, URZ, 0x33, !UPT ;  /* 0x000000063f067292 */ /* 0x000fe2000f8e333f */
[----:B------:R-:W-:Y:S01]  /*ad70*/  ULDC.64 UR30, c[0x0][0x198] ;  /* 0x00006600001e7ab9 */ /* 0x000fe20000000a00 */
[C---:B0-----:R-:W-:Y:S02]  /*ad80*/  IMAD.SHL.U32 R9, R11.reuse, 0x80, RZ ;  /* 0x000000800b097824 */ /* 0x041fe400078e00ff */
[----:B------:R-:W-:-:S03]  /*ad90*/  IMAD.SHL.U32 R11, R11, 0x1000, RZ ;  /* 0x000010000b0b7824 */ /* 0x000fc600078e00ff */
[----:B------:R-:W-:-:S07]  /*ada0*/  LOP3.LUT R9, R9, 0x80, RZ, 0xc0, !PT ;  /* 0x0000008009097812 */ /* 0x000fce00078ec0ff */
.L_x_306:
[----:B------:R-:W-:-:S03]  /*adb0*/  UMOV UR7, 0xffffffff ;  /* 0xffffffff00077882 */ /* 0x000fc60000000000 */
[----:B------:R-:W-:Y:S05]  /*adc0*/  BRA.DIV UR7, `(.L_x_295) ;  /* 0x0000001207187947 */ /* 0x000fea000b800000 */
[----:B------:R-:W-:-:S13]  /*add0*/  ELECT P6, URZ, PT ;  /* 0x00000000003f782f */ /* 0x000fda00038c0000 */
.L_x_319:
[----:B------:R-:W0:Y:S01]  /*ade0*/  LDC R3, c[0x0][0x28c] ;  /* 0x0000a300ff037b82 */ /* 0x000e220000000800 */
[----:B------:R-:W-:Y:S01]  /*adf0*/  BSSY B1, `(.L_x_296) ;  /* 0x0000047000017945 */ /* 0x000fe20003800000 */
[----:B0-----:R-:W-:-:S13]  /*ae00*/  ISETP.LT.OR P6, PT, R3, 0x1, !P6 ;  /* 0x000000010300780c */ /* 0x001fda00077c1670 */
[----:B------:R-:W-:Y:S05]  /*ae10*/  @P6 BRA `(.L_x_297) ;  /* 0x0000000400106947 */ /* 0x000fea0003800000 */
[----:B------:R-:W-:Y:S02]  /*ae20*/  IMAD R6, R2, 0x100, R9 ;  /* 0x0000010002067824 */ /* 0x000fe400078e0209 */
[----:B------:R-:W-:Y:S02]  /*ae30*/  IMAD.SHL.U32 R18, R18, 0x40, RZ ;  /* 0x0000004012127824 */ /* 0x000fe400078e00ff */
[----:B------:R-:W-:Y:S02]  /*ae40*/  IMAD.MOV.U32 R12, RZ, RZ, RZ ;  /* 0x000000ffff0c7224 */ /* 0x000fe400078e00ff */
[----:B------:R-:W-:Y:S02]  /*ae50*/  IMAD.U32 R14, RZ, RZ, UR21 ;  /* 0x00000015ff0e7e24 */ /* 0x000fe4000f8e00ff */
[----:B------:R-:W-:Y:S02]  /*ae60*/  IMAD.MOV.U32 R2, RZ, RZ, R0 ;  /* 0x000000ffff027224 */ /* 0x000fe400078e0000 */
[----:B------:R-:W-:-:S07]  /*ae70*/  IMAD.MOV.U32 R3, RZ, RZ, R8 ;  /* 0x000000ffff037224 */ /* 0x000fce00078e0008 */
.L_x_301:
[----:B------:R-:W0:Y:S01]  /*ae80*/  S2R R5, SR_CgaCtaId ;  /* 0x0000000000057919 */ /* 0x000e220000008800 */
[----:B------:R-:W-:-:S04]  /*ae90*/  MOV R4, 0x400 ;  /* 0x0000040000047802 */ /* 0x000fc80000000f00 */
[----:B0-----:R-:W-:Y:S02]  /*aea0*/  LEA R13, R5, R4, 0x18 ;  /* 0x00000004050d7211 */ /* 0x001fe400078ec0ff */
[----:B------:R-:W-:Y:S01]  /*aeb0*/  SHF.L.U32 R4, R2, 0x1f, RZ ;  /* 0x0000001f02047819 */ /* 0x000fe200000006ff */
[----:B------:R-:W0:Y:S02]  /*aec0*/  @!P3 LDC R5, c[0x0][0x500] ;  /* 0x00014000ff05bb82 */ /* 0x000e240000000800 */
[----:B------:R-:W-:-:S04]  /*aed0*/  IMAD R7, R3, 0x8, R13 ;  /* 0x0000000803077824 */ /* 0x000fc800078e020d */
[----:B------:R-:W1:Y:S02]  /*aee0*/  SYNCS.PHASECHK.TRANS64.TRYWAIT P1, [R7+URZ+0x20], R4 ;  /* 0x00002004070075a7 */ /* 0x000e64000802017f */
[----:B-1----:R-:W-:Y:S05]  /*aef0*/  @!P1 BRA `(.L_x_298) ;  /* 0x0000000c00ec9947 */ /* 0x002fea0003800000 */
.L_x_320:
[----:B------:R-:W-:Y:S01]  /*af00*/  UPRMT UR7, UR13, 0x9910, URZ ;  /* 0x000099100d077896 */ /* 0x000fe2000800003f */
[----:B0-----:R0:W-:Y:S03]  /*af10*/  @!P3 SYNCS.ARRIVE.TRANS64 RZ, [R7+URZ], R5 ;  /* 0x0000000507ffb9a7 */ /* 0x0011e6000800003f */
[----:B------:R-:W-:-:S06]  /*af20*/  UISETP.NE.AND UP0, UPT, UR7, 0x2, UPT ;  /* 0x000000020700788c */ /* 0x000fcc000bf05270 */
[----:B------:R-:W-:-:S13]  /*af30*/  PLOP3.LUT P1, PT, PT, PT, UP0, 0x80, 0x0 ;  /* 0x000000000000781c */ /* 0x000fda0003f2f008 */
[----:B0-----:R-:W-:Y:S05]  /*af40*/  @P1 BRA `(.L_x_299) ;  /* 0x0000000000041947 */ /* 0x001fea0003800000 */
[----:B------:R-:W-:Y:S01]  /*af50*/  BPT.TRAP 0x1 ;  /* 0x000000040000795c */ /* 0x000fe20000300000 */
.L_x_299:
[----:B------:R-:W-:Y:S05]  /*af60*/  @P0 BRA `(.L_x_300) ;  /* 0x0000000000040947 */ /* 0x000fea0003800000 */
[----:B------:R-:W-:Y:S01]  /*af70*/  BPT.TRAP 0x1 ;  /* 0x000000040000795c */ /* 0x000fe20000300000 */
.L_x_300:
[----:B-1----:R-:W-:Y:S01]  /*af80*/  IMAD.SHL.U32 R4, R3, 0x4000, RZ ;  /* 0x0000400003047824 */ /* 0x002fe200078e00ff */
[----:B------:R-:W-:Y:S01]  /*af90*/  R2UR UR34, R12 ;  /* 0x000000000c2272ca */ /* 0x000fe200000e0000 */
[----:B------:R-:W-:Y:S01]  /*afa0*/  VIADD R14, R14, 0xffffffff ;  /* 0xffffffff0e0e7836 */ /* 0x000fe20000000000 */
[----:B------:R-:W-:Y:S01]  /*afb0*/  R2UR UR33, R7 ;  /* 0x00000000072172ca */ /* 0x000fe200000e0000 */
[----:B------:R-:W-:Y:S01]  /*afc0*/  IMAD.IADD R5, R13, 0x1, R4 ;  /* 0x000000010d057824 */ /* 0x000fe200078e0204 */
[----:B------:R-:W-:Y:S01]  /*afd0*/  LOP3.LUT R4, R4, 0x1000, R11, 0xf8, !PT ;  /* 0x0000100004047812 */ /* 0x000fe200078ef80b */
[----:B------:R-:W-:Y:S01]  /*afe0*/  UIADD3 UR14, UP0, UR30, 0xf0, URZ ;  /* 0x000000f01e0e7890 */ /* 0x000fe2000ff1e03f */
[----:B------:R-:W-:Y:S01]  /*aff0*/  R2UR UR36, R19 ;  /* 0x00000000132472ca */ /* 0x000fe200000e0000 */
[----:B------:R-:W-:Y:S01]  /*b000*/  UIADD3 UR44, UP1, UR30, 0x1f0, URZ ;  /* 0x000001f01e2c7890 */ /* 0x000fe2000ff3e03f */
[----:B------:R-:W-:Y:S01]  /*b010*/  R2UR UR24, R5 ;  /* 0x00000000051872ca */ /* 0x000fe200000e0000 */
[----:B------:R-:W-:Y:S01]  /*b020*/  IMAD R4, R4, 0x4, R13 ;  /* 0x0000000404047824 */ /* 0x000fe200078e020d */
[----:B------:R-:W-:Y:S01]  /*b030*/  R2UR UR35, R18 ;  /* 0x00000000122372ca */ /* 0x000fe200000e0000 */
[----:B------:R-:W-:Y:S01]  /*b040*/  UIADD3.X UR15, URZ, UR31, URZ, UP0, !UPT ;  /* 0x0000001f3f0f7290 */ /* 0x000fe200087fe43f */
[----:B------:R-:W-:Y:S01]  /*b050*/  R2UR UR19, R6 ;  /* 0x00000000061372ca */ /* 0x000fe200000e0000 */
[----:B------:R-:W-:Y:S01]  /*b060*/  UIADD3 UR26, UR34, 0x20, URZ ;  /* 0x00000020221a7890 */ /* 0x000fe2000fffe03f */
[----:B------:R-:W-:Y:S01]  /*b070*/  R2UR UR8, R4 ;  /* 0x00000000040872ca */ /* 0x000fe200000e0000 */
[----:B------:R-:W-:Y:S01]  /*b080*/  UIADD3.X UR45, URZ, UR31, URZ, UP1, !UPT ;  /* 0x0000001f3f2d7290 */ /* 0x000fe20008ffe43f */
[----:B------:R-:W-:Y:S01]  /*b090*/  ISETP.GT.AND P2, PT, R14, 0x1, PT ;  /* 0x000000010e00780c */ /* 0x000fe20003f44270 */
[----:B------:R-:W-:Y:S01]  /*b0a0*/  VIADD R3, R3, 0x1 ;  /* 0x0000000103037836 */ /* 0x000fe20000000000 */
[----:B------:R-:W-:Y:S01]  /*b0b0*/  UMOV UR22, 0x0 ;  /* 0x0000000000167882 */ /* 0x000fe20000000000 */
[----:B------:R-:W-:Y:S01]  /*b0c0*/  UMOV UR23, 0x10000000 ;  /* 0x1000000000177882 */ /* 0x000fe20000000000 */
[----:B------:R-:W-:Y:S01]  /*b0d0*/  UMOV UR25, UR33 ;  /* 0x0000002100197c82 */ /* 0x000fe20008000000 */
[----:B------:R-:W-:Y:S01]  /*b0e0*/  UIADD3 UR32, UR24, 0x180, URZ ;  /* 0x0000018018207890 */ /* 0x000fe2000fffe03f */
[----:B------:R-:W-:Y:S01]  /*b0f0*/  ISETP.NE.AND P1, PT, R3, 0x4, PT ;  /* 0x000000040300780c */ /* 0x000fe20003f25270 */
[----:B------:R-:W-:Y:S01]  /*b100*/  UIADD3 UR24, UR24, 0x2180, URZ ;  /* 0x0000218018187890 */ /* 0x000fe2000fffe03f */
[----:B------:R-:W-:Y:S01]  /*b110*/  VIADD R12, R12, 0x40 ;  /* 0x000000400c0c7836 */ /* 0x000fe20000000000 */
[----:B------:R-:W-:Y:S01]  /*b120*/  UMOV UR28, UR36 ;  /* 0x00000024001c7c82 */ /* 0x000fe20008000000 */
[----:B------:R-:W-:Y:S01]  /*b130*/  UMOV UR27, UR35 ;  /* 0x00000023001b7c82 */ /* 0x000fe20008000000 */
[----:B------:R-:W-:Y:S01]  /*b140*/  UIADD3 UR16, UR8, 0x10180, URZ ;  /* 0x0001018008107890 */ /* 0x000fe2000fffe03f */
[----:B------:R-:W-:Y:S01]  /*b150*/  SEL R5, RZ, 0x1, P1 ;  /* 0x00000001ff057807 */ /* 0x000fe20000800000 */
[----:B------:R-:W-:Y:S01]  /*b160*/  UIADD3 UR8, UR8, 0x18180, URZ ;  /* 0x0001818008087890 */ /* 0x000fe2000fffe03f */
[----:B------:R0:W-:Y:S01]  /*b170*/  UTMALDG.3D [UR32], [UR14], desc[UR22] ;  /* 0x000016200e0075b4 */ /* 0x0001e20008011000 */
[----:B------:R-:W-:Y:S01]  /*b180*/  UMOV UR7, 0x30000 ;  /* 0x0003000000077882 */ /* 0x000fe20000000000 */
[----:B------:R-:W-:Y:S01]  /*b190*/  UMOV UR17, UR33 ;  /* 0x0000002100117c82 */ /* 0x000fe20008000000 */
[----:B------:R-:W-:Y:S01]  /*b1a0*/  UMOV UR18, UR34 ;  /* 0x0000002200127c82 */ /* 0x000fe20008000000 */
[----:B------:R-:W-:Y:S01]  /*b1b0*/  UMOV UR20, UR36 ;  /* 0x0000002400147c82 */ /* 0x000fe20008000000 */
[----:B------:R-:W-:Y:S01]  /*b1c0*/  UMOV UR9, UR33 ;  /* 0x0000002100097c82 */ /* 0x000fe20008000000 */
[----:B------:R-:W-:Y:S01]  /*b1d0*/  UMOV UR11, UR19 ;  /* 0x00000013000b7c82 */ /* 0x000fe20008000000 */
[----:B------:R-:W-:Y:S01]  /*b1e0*/  UMOV UR12, UR36 ;  /* 0x00000024000c7c82 */ /* 0x000fe20008000000 */
[----:B------:R0:W-:Y:S01]  /*b1f0*/  UTMALDG.3D [UR24], [UR14], desc[UR22] ;  /* 0x000016180e0075b4 */ /* 0x0001e20008011000 */
[----:B------:R-:W-:Y:S01]  /*b200*/  UMOV UR10, UR26 ;  /* 0x0000001a000a7c82 */ /* 0x000fe20008000000 */
[----:B------:R-:W-:-:S02]  /*b210*/  LOP3.LUT R2, R2, R5, RZ, 0x3c, !PT ;  /* 0x0000000502027212 */ /* 0x000fc400078e3cff */
[----:B------:R-:W-:Y:S01]  /*b220*/  SEL R3, R3, RZ, P1 ;  /* 0x000000ff03037207 */ /* 0x000fe20000800000 */
[----:B------:R0:W-:Y:S01]  /*b230*/  UTMALDG.3D.MULTICAST [UR16], [UR44], UR7, desc[UR22] ;  /* 0x000016102c0073b4 */ /* 0x0001e20008011807 */
[----:B------:R0:W-:Y:S02]  /*b240*/  UTMALDG.3D.MULTICAST [UR8], [UR44], UR7, desc[UR22] ;  /* 0x000016082c0073b4 */ /* 0x0001e40008011807 */
[----:B0-----:R-:W-:Y:S05]  /*b250*/  @P2 BRA `(.L_x_301) ;  /* 0xfffffffc00082947 */ /* 0x001fea000383ffff */
.L_x_297:
[----:B------:R-:W-:Y:S05]  /*b260*/  BSYNC B1 ;  /* 0x0000000000017941 */ /* 0x000fea0003800000 */
.L_x_296:
[----:B------:R-:W-:Y:S01]  /*b270*/  LOP3.LUT P4, RZ, R10, 0xff, RZ, 0xc0, !PT ;  /* 0x000000ff0aff7812 */ /* 0x000fe2000788c0ff */
[----:B------:R-:W-:Y:S01]  /*b280*/  VIADD R8, R8, UR37 ;  /* 0x0000002508087c36 */ /* 0x000fe20008000000 */
[----:B------:R-:W-:Y:S01]  /*b290*/  ULDC.64 UR8, c[0x0][0x650] ;  /* 0x0001940000087ab9 */ /* 0x000fe20000000a00 */
[----:B------:R-:W-:Y:S01]  /*b2a0*/  BSSY B1, `(.L_x_302) ;  /* 0x000006f000017945 */ /* 0x000fe20003800000 */
[----:B------:R-:W-:Y:S01]  /*b2b0*/  IMAD.MOV.U32 R18, RZ, RZ, -0x1 ;  /* 0xffffffffff127424 */ /* 0x000fe200078e00ff */
[----:B------:R-:W-:Y:S01]  /*b2c0*/  PRMT R10, RZ, 0x7610, R10 ;  /* 0x00007610ff0a7816 */ /* 0x000fe2000000000a */
[----:B------:R-:W-:Y:S01]  /*b2d0*/  IMAD.MOV.U32 R19, RZ, RZ, -0x1 ;  /* 0xffffffffff137424 */ /* 0x000fe200078e00ff */
[C---:B------:R-:W-:Y:S02]  /*b2e0*/  ISETP.GT.U32.AND P1, PT, R8.reuse, 0x3, PT ;  /* 0x000000030800780c */ /* 0x040fe40003f24070 */
[----:B------:R-:W-:Y:S02]  /*b2f0*/  SHF.R.U32.HI R2, RZ, 0x2, R8 ;  /* 0x00000002ff027819 */ /* 0x000fe40000011608 */
[----:B------:R-:W-:-:S02]  /*b300*/  LOP3.LUT R8, R8, 0x3, RZ, 0xc0, !PT ;  /* 0x0000000308087812 */ /* 0x000fc400078ec0ff */
[----:B------:R-:W0:Y:S01]  /*b310*/  @P4 S2R R4, SR_CgaCtaId ;  /* 0x0000000000044919 */ /* 0x000e220000008800 */
[----:B------:R-:W-:Y:S02]  /*b320*/  @P4 MOV R3, 0x400 ;  /* 0x0000040000034802 */ /* 0x000fe40000000f00 */
[----:B------:R-:W-:-:S04]  /*b330*/  LOP3.LUT R2, R2, 0x1, RZ, 0xc0, !PT ;  /* 0x0000000102027812 */ /* 0x000fc800078ec0ff */
[----:B------:R-:W-:Y:S02]  /*b340*/  ISETP.NE.U32.AND P2, PT, R2, 0x1, PT ;  /* 0x000000010200780c */ /* 0x000fe40003f45070 */
[----:B0-----:R-:W-:Y:S01]  /*b350*/  @P4 LEA R3, R4, R3, 0x18 ;  /* 0x0000000304034211 */ /* 0x001fe200078ec0ff */
[----:B------:R-:W-:-:S03]  /*b360*/  IMAD.U32 R4, RZ, RZ, UR37 ;  /* 0x00000025ff047e24 */ /* 0x000fc6000f8e00ff */
[----:B------:R0:W-:Y:S01]  /*b370*/  @P4 SYNCS.ARRIVE.TRANS64.A1T0 RZ, [R3+URZ+0x78], RZ ;  /* 0x000078ff03ff49a7 */ /* 0x0001e2000810003f */
[----:B------:R-:W-:Y:S02]  /*b380*/  IADD3 R16, P4, R16, UR38, RZ ;  /* 0x0000002610107c10 */ /* 0x000fe4000ff9e0ff */
[----:B------:R-:W-:Y:S02]  /*b390*/  ISETP.LT.U32.AND P1, PT, R4, 0x4, P1 ;  /* 0x000000040400780c */ /* 0x000fe40000f21070 */
[----:B------:R-:W-:Y:S02]  /*b3a0*/  IADD3.X R17, R17, UR41, RZ, P4, !PT ;  /* 0x0000002911117c10 */ /* 0x000fe4000a7fe4ff */
[----:B------:R-:W-:Y:S02]  /*b3b0*/  ISETP.GE.U32.AND P4, PT, R16, UR8, PT ;  /* 0x0000000810007c0c */ /* 0x000fe4000bf86070 */
[----:B0-----:R-:W-:Y:S02]  /*b3c0*/  SEL R3, RZ, 0x1, !P1 ;  /* 0x00000001ff037807 */ /* 0x001fe40004800000 */
[----:B------:R-:W-:-:S02]  /*b3d0*/  ISETP.GE.U32.AND.EX P1, PT, R17, UR9, PT, P4 ;  /* 0x0000000911007c0c */ /* 0x000fc4000bf26140 */
[----:B------:R-:W-:-:S04]  /*b3e0*/  ISETP.GT.U32.AND P2, PT, R4, 0x3, !P2 ;  /* 0x000000030400780c */ /* 0x000fc80005744070 */
[----:B------:R-:W-:-:S04]  /*b3f0*/  SEL R2, RZ, 0x1, !P2 ;  /* 0x00000001ff027807 */ /* 0x000fc80005000000 */
[--C-:B------:R-:W-:Y:S01]  /*b400*/  LOP3.LUT R0, R2, R0, R3.reuse, 0x96, !PT ;  /* 0x0000000002007212 */ /* 0x100fe200078e9603 */
[----:B------:R-:W-:Y:S01]  /*b410*/  IMAD.MOV.U32 R2, RZ, RZ, -0x1 ;  /* 0xffffffffff027424 */ /* 0x000fe200078e00ff */
[----:B------:R-:W-:Y:S01]  /*b420*/  PRMT R3, RZ, 0x7610, R3 ;  /* 0x00007610ff037816 */ /* 0x000fe20000000003 */
[----:B------:R-:W-:Y:S06]  /*b430*/  @P1 BRA `(.L_x_303) ;  /* 0x0000000400541947 */ /* 0x000fec0003800000 */
[----:B------:R-:W0:Y:S01]  /*b440*/  S2UR UR7, SR_CTAID.X ;  /* 0x00000000000779c3 */ /* 0x000e220000002500 */
[----:B------:R-:W-:Y:S01]  /*b450*/  ULDC.64 UR8, c[0x0][0x628] ;  /* 0x00018a0000087ab9 */ /* 0x000fe20000000a00 */
[----:B------:R-:W-:Y:S01]  /*b460*/  ULDC UR10, c[0x0][0x150] ;  /* 0x00005400000a7ab9 */ /* 0x000fe20000000800 */
[----:B------:R-:W-:Y:S01]  /*b470*/  ISETP.NE.U32.AND P1, PT, RZ, UR8, PT ;  /* 0x00000008ff007c0c */ /* 0x000fe2000bf25070 */
[----:B------:R-:W-:Y:S01]  /*b480*/  ULDC UR11, c[0x0][0x630] ;  /* 0x00018c00000b7ab9 */ /* 0x000fe20000000800 */
[----:B------:R-:W-:Y:S01]  /*b490*/  ULDC UR14, c[0x0][0x154] ;  /* 0x00005500000e7ab9 */ /* 0x000fe20000000800 */
[----:B------:R-:W-:Y:S01]  /*b4a0*/  IMAD.MOV.U32 R2, RZ, RZ, R16 ;  /* 0x000000ffff027224 */ /* 0x000fe200078e0010 */
[----:B------:R-:W-:Y:S01]  /*b4b0*/  ISETP.NE.AND.EX P1, PT, RZ, UR9, PT, P1 ;  /* 0x00000009ff007c0c */ /* 0x000fe2000bf25310 */
[----:B------:R-:W1:Y:S01]  /*b4c0*/  S2UR UR12, SR_CTAID.Y ;  /* 0x00000000000c79c3 */ /* 0x000e620000002600 */
[----:B0-----:R-:W-:-:S05]  /*b4d0*/  I2FP.F32.U32 R3, UR7 ;  /* 0x0000000700037c45 */ /* 0x001fca0008201000 */
[----:B------:R-:W-:Y:S01]  /*b4e0*/  FMUL R12, R3, UR10 ;  /* 0x0000000a030c7c20 */ /* 0x000fe20008400000 */
[----:B------:R-:W-:-:S05]  /*b4f0*/  IMAD.MOV.U32 R3, RZ, RZ, R17 ;  /* 0x000000ffff037224 */ /* 0x000fca00078e0011 */
[----:B------:R-:W-:Y:S05]  /*b500*/  @!P1 BRA `(.L_x_304) ;  /* 0x0000000000289947 */ /* 0x000fea0003800000 */
[----:B------:R-:W-:Y:S02]  /*b510*/  ULDC UR10, c[0x0][0x634] ;  /* 0x00018d00000a7ab9 */ /* 0x000fe40000000800 */
[----:B------:R-:W-:-:S05]  /*b520*/  IADD3 R7, P1, R16, UR10, RZ ;  /* 0x0000000a10077c10 */ /* 0x000fca000ff3e0ff */
[----:B------:R-:W-:-:S04]  /*b530*/  IMAD.X R13, RZ, RZ, R17, P1 ;  /* 0x000000ffff0d7224 */ /* 0x000fc800008e0611 */
[----:B------:R-:W-:-:S04]  /*b540*/  IMAD.WIDE.U32 R4, R13, UR8, RZ ;  /* 0x000000080d047c25 */ /* 0x000fc8000f8e00ff */
[----:B------:R-:W-:-:S04]  /*b550*/  IMAD.WIDE.U32 R4, P1, R7, UR9, R4 ;  /* 0x0000000907047c25 */ /* 0x000fc8000f820004 */
[----:B------:R-:W-:-:S04]  /*b560*/  IMAD.WIDE.U32 R6, R7, UR8, RZ ;  /* 0x0000000807067c25 */ /* 0x000fc8000f8e00ff */
[----:B------:R-:W-:Y:S01]  /*b570*/  IMAD.X R3, RZ, RZ, RZ, P1 ;  /* 0x000000ffff037224 */ /* 0x000fe200008e06ff */
[----:B------:R-:W-:Y:S01]  /*b580*/  IADD3 RZ, P1, R7, R4, RZ ;  /* 0x0000000407ff7210 */ /* 0x000fe20007f3e0ff */
[----:B------:R-:W-:-:S04]  /*b590*/  IMAD.MOV.U32 R2, RZ, RZ, R5 ;  /* 0x000000ffff027224 */ /* 0x000fc800078e0005 */
[----:B------:R-:W-:-:S08]  /*b5a0*/  IMAD.WIDE.U32.X R2, R13, UR9, R2, P1 ;  /* 0x000000090d027c25 */ /* 0x000fd000088e0402 */
.L_x_304:
[--C-:B------:R-:W-:Y:S01]  /*b5b0*/  SHF.R.U64 R19, R2, UR11, R3.reuse ;  /* 0x0000000b02137c19 */ /* 0x100fe20008001203 */
[----:B------:R-:W0:Y:S01]  /*b5c0*/  F2I.U32.TRUNC.NTZ R12, R12 ;  /* 0x0000000c000c7305 */ /* 0x000e22000020f000 */
[----:B------:R-:W-:Y:S01]  /*b5d0*/  SHF.R.U32.HI R2, RZ, UR11, R3 ;  /* 0x0000000bff027c19 */ /* 0x000fe20008011603 */
[----:B------:R-:W-:Y:S01]  /*b5e0*/  ULDC.64 UR8, c[0x0][0x620] ;  /* 0x0001880000087ab9 */ /* 0x000fe20000000a00 */
[----:B------:R-:W-:Y:S01]  /*b5f0*/  IADD3 R5, P1, RZ, -R19, RZ ;  /* 0x80000013ff057210 */ /* 0x000fe20007f3e0ff */
[----:B------:R-:W-:Y:S01]  /*b600*/  ULDC UR11, c[0x0][0x658] ;  /* 0x00019600000b7ab9 */ /* 0x000fe20000000800 */
[----:B-1----:R-:W-:Y:S01]  /*b610*/  I2FP.F32.U32 R4, UR12 ;  /* 0x0000000c00047c45 */ /* 0x002fe20008201000 */
[----:B------:R-:W-:Y:S02]  /*b620*/  ULDC UR16, c[0x0][0x648] ;  /* 0x0001920000107ab9 */ /* 0x000fe40000000800 */
[----:B------:R-:W-:Y:S02]  /*b630*/  IMAD.X R2, RZ, RZ, ~R2, P1 ;  /* 0x000000ffff027224 */ /* 0x000fe400008e0e02 */
[----:B------:R-:W-:Y:S01]  /*b640*/  FMUL R6, R4, UR14 ;  /* 0x0000000e04067c20 */ /* 0x000fe20008400000 */
[----:B------:R-:W-:Y:S01]  /*b650*/  ULDC.64 UR14, c[0x0][0x640] ;  /* 0x00019000000e7ab9 */ /* 0x000fe20000000a00 */
[----:B------:R-:W-:Y:S01]  /*b660*/  IMAD R4, R2, UR8, RZ ;  /* 0x0000000802047c24 */ /* 0x000fe2000f8e02ff */
[----:B------:R-:W-:Y:S01]  /*b670*/  ISETP.NE.U32.AND P1, PT, RZ, UR14, PT ;  /* 0x0000000eff007c0c */ /* 0x000fe2000bf25070 */
[C---:B------:R-:W-:Y:S01]  /*b680*/  IMAD.WIDE.U32 R2, R5.reuse, UR8, R16 ;  /* 0x0000000805027c25 */ /* 0x040fe2000f8e0010 */
[----:B0-----:R-:W-:Y:S01]  /*b690*/  R2UR UR8, R12 ;  /* 0x000000000c0872ca */ /* 0x001fe200000e0000 */
[----:B------:R-:W0:Y:S01]  /*b6a0*/  F2I.U32.TRUNC.NTZ R6, R6 ;  /* 0x0000000600067305 */ /* 0x000e22000020f000 */
[----:B------:R-:W1:Y:S01]  /*b6b0*/  LDC R12, c[0x0][0x610] ;  /* 0x00018400ff0c7b82 */ /* 0x000e620000000800 */
[----:B------:R-:W-:Y:S01]  /*b6c0*/  IMAD R5, R5, UR9, R4 ;  /* 0x0000000905057c24 */ /* 0x000fe2000f8e0204 */
[----:B------:R-:W-:Y:S01]  /*b6d0*/  ULDC UR9, c[0x0][0x618] ;  /* 0x0001860000097ab9 */ /* 0x000fe20000000800 */
[----:B------:R-:W-:-:S02]  /*b6e0*/  ISETP.NE.AND.EX P1, PT, RZ, UR15, PT, P1 ;  /* 0x0000000fff007c0c */ /* 0x000fc4000bf25310 */
[----:B------:R-:W-:-:S05]  /*b6f0*/  IMAD.IADD R3, R3, 0x1, R5 ;  /* 0x0000000103037824 */ /* 0x000fca00078e0205 */
[--C-:B------:R-:W-:Y:S02]  /*b700*/  SHF.R.U64 R14, R2, UR9, R3.reuse ;  /* 0x00000009020e7c19 */ /* 0x100fe40008001203 */
[----:B------:R-:W-:Y:S01]  /*b710*/  SHF.R.U32.HI R3, RZ, UR9, R3 ;  /* 0x00000009ff037c19 */ /* 0x000fe20008011603 */
[----:B------:R-:W-:Y:S01]  /*b720*/  ULDC UR9, c[0x0][0x608] ;  /* 0x0001820000097ab9 */ /* 0x000fe20000000800 */
[----:B0-----:R-:W-:Y:S02]  /*b730*/  R2UR UR10, R6 ;  /* 0x00000000060a72ca */ /* 0x001fe400000e0000 */
[--C-:B------:R-:W-:Y:S02]  /*b740*/  SHF.R.U64 R15, R14, UR9, R3.reuse ;  /* 0x000000090e0f7c19 */ /* 0x100fe40008001203 */
[----:B------:R-:W-:Y:S01]  /*b750*/  SHF.R.U32.HI R2, RZ, UR9, R3 ;  /* 0x00000009ff027c19 */ /* 0x000fe20008011603 */
[----:B------:R-:W-:-:S03]  /*b760*/  UIADD3 UR9, -UR8, URZ, URZ ;  /* 0x0000003f08097290 */ /* 0x000fc6000fffe13f */
[--C-:B------:R-:W-:Y:S01]  /*b770*/  SHF.R.U64 R21, R15, UR11, R2.reuse ;  /* 0x0000000b0f157c19 */ /* 0x100fe20008001202 */
[----:B------:R-:W-:Y:S01]  /*b780*/  ULDC UR8, c[0x0][0x144] ;  /* 0x0000510000087ab9 */ /* 0x000fe20000000800 */
[----:B------:R-:W-:-:S03]  /*b790*/  SHF.R.U32.HI R3, RZ, UR11, R2 ;  /* 0x0000000bff037c19 */ /* 0x000fc60008011602 */
[----:B------:R-:W-:Y:S01]  /*b7a0*/  IMAD.MOV.U32 R2, RZ, RZ, R21 ;  /* 0x000000ffff027224 */ /* 0x000fe200078e0015 */
[----:B------:R-:W-:Y:S06]  /*b7b0*/  @!P1 BRA `(.L_x_305) ;  /* 0x0000000000289947 */ /* 0x000fec0003800000 */
        /* <DEDUP_REMOVED lines=10> */
.L_x_305:
[----:B------:R-:W-:Y:S01]  /*b860*/  UISETP.NE.AND UP0, UPT, UR40, URZ, UPT ;  /* 0x0000003f2800728c */ /* 0x000fe2000bf05270 */
[----:B------:R-:W-:Y:S01]  /*b870*/  SHF.R.U64 R3, R2, UR16, R3 ;  /* 0x0000001002037c19 */ /* 0x000fe20008001203 */
[----:B------:R-:W-:Y:S01]  /*b880*/  UIADD3 UR10, -UR10, URZ, URZ ;  /* 0x0000003f0a0a7290 */ /* 0x000fe2000fffe13f */
[----:B------:R-:W-:Y:S01]  /*b890*/  LOP3.LUT R2, R15, UR6, RZ, 0xc0, !PT ;  /* 0x000000060f027c12 */ /* 0x000fe2000f8ec0ff */
[----:B------:R-:W-:Y:S01]  /*b8a0*/  UIMAD UR7, UR8, UR9, UR7 ;  /* 0x00000009080772a4 */ /* 0x000fe2000f8e0207 */
[----:B------:R-:W-:Y:S01]  /*b8b0*/  LOP3.LUT R5, R14, UR4, RZ, 0xc0, !PT ;  /* 0x000000040e057c12 */ /* 0x000fe2000f8ec0ff */
[----:B------:R-:W-:Y:S01]  /*b8c0*/  IMAD.MOV R4, RZ, RZ, -R3 ;  /* 0x000000ffff047224 */ /* 0x000fe200078e0a03 */
[----:B------:R-:W-:Y:S01]  /*b8d0*/  ULDC UR8, c[0x0][0x148] ;  /* 0x0000520000087ab9 */ /* 0x000fe20000000800 */
[----:B------:R-:W-:Y:S01]  /*b8e0*/  IMAD R3, R3, UR5, R2 ;  /* 0x0000000503037c24 */ /* 0x000fe2000f8e0202 */
[----:B------:R-:W-:Y:S02]  /*b8f0*/  PLOP3.LUT P1, PT, PT, PT, UP0, 0x80, 0x0 ;  /* 0x000000000000781c */ /* 0x000fe40003f2f008 */
[----:B------:R-:W-:-:S03]  /*b900*/  @UP0 UIMAD UR7, UR8, UR10, UR12 ;  /* 0x0000000a080702a4 */ /* 0x000fc6000f8e020c */
[----:B------:R-:W-:Y:S02]  /*b910*/  ULDC UR8, c[0x0][0x638] ;  /* 0x00018e0000087ab9 */ /* 0x000fe40000000800 */
[----:B------:R-:W-:Y:S02]  /*b920*/  IMAD R2, R4, UR8, R21 ;  /* 0x0000000804027c24 */ /* 0x000fe4000f8e0215 */
[----:B-1----:R-:W-:Y:S01]  /*b930*/  IMAD R12, R3, R12, UR7 ;  /* 0x00000007030c7e24 */ /* 0x002fe2000f8e020c */
[----:B------:R-:W-:Y:S01]  /*b940*/  ULDC UR7, c[0x0][0x600] ;  /* 0x0001800000077ab9 */ /* 0x000fe20000000800 */
[----:B------:R-:W-:Y:S02]  /*b950*/  IMAD.MOV.U32 R3, RZ, RZ, 0x1 ;  /* 0x00000001ff037424 */ /* 0x000fe400078e00ff */
[----:B------:R-:W-:-:S05]  /*b960*/  IMAD R5, R2, UR7, R5 ;  /* 0x0000000702057c24 */ /* 0x000fca000f8e0205 */
[----:B------:R-:W-:Y:S02]  /*b970*/  SEL R2, R5, R12, !P1 ;  /* 0x0000000c05027207 */ /* 0x000fe40004800000 */
[----:B------:R-:W-:-:S07]  /*b980*/  SEL R18, R12, R5, !P1 ;  /* 0x000000050c127207 */ /* 0x000fce0004800000 */
.L_x_303:
[----:B------:R-:W-:Y:S05]  /*b990*/  BSYNC B1 ;  /* 0x0000000000017941 */ /* 0x000fea0003800000 */
.L_x_302:
[----:B------:R-:W-:-:S13]  /*b9a0*/  LOP3.LUT P1, RZ, R3, 0xff, RZ, 0xc0, !PT ;  /* 0x000000ff03ff7812 */ /* 0x000fda000782c0ff */
[----:B------:R-:W-:Y:S05]  /*b9b0*/  @P1 BRA `(.L_x_306) ;  /* 0xfffffff000fc1947 */ /* 0x000fea000383ffff */
[----:B------:R-:W-:Y:S05]  /*b9c0*/  BSYNC B0 ;  /* 0x0000000000007941 */ /* 0x000fea0003800000 */
.L_x_294:
[----:B------:R-:W-:-:S03]  /*b9d0*/  UMOV UR7, 0xffffffff ;  /* 0xffffffff00077882 */ /* 0x000fc60000000000 */
[----:B------:R-:W-:Y:S05]  /*b9e0*/  BRA.DIV UR7, `(.L_x_307) ;  /* 0x0000000607447947 */ /* 0x000fea000b800000 */
[----:B------:R-:W-:-:S13]  /*b9f0*/  ELECT P6, URZ, PT ;  /* 0x00000000003f782f */ /* 0x000fda00038c0000 */
.L_x_323:
[----:B------:R-:W-:Y:S04]  /*ba00*/  BSSY B0, `(.L_x_308) ;  /* 0x000002c000007945 */ /* 0x000fe80003800000 */
[----:B------:R-:W-:Y:S05]  /*ba10*/  @!P6 BRA `(.L_x_309) ;  /* 0x0000000000a8e947 */ /* 0x000fea0003800000 */
[----:B------:R-:W-:-:S04]  /*ba20*/  ULOP3.LUT UR7, UR42, 0x2, URZ, 0xfc, !UPT ;  /* 0x000000022a077892 */ /* 0x000fc8000f8efc3f */
[----:B------:R-:W-:-:S06]  /*ba30*/  UISETP.NE.AND UP0, UPT, UR7, 0x3, UPT ;  /* 0x000000030700788c */ /* 0x000fcc000bf05270 */
[----:B------:R-:W-:-:S13]  /*ba40*/  PLOP3.LUT P0, PT, PT, PT, UP0, 0x80, 0x0 ;  /* 0x000000000000781c */ /* 0x000fda0003f0f008 */
[----:B------:R-:W-:Y:S05]  /*ba50*/  @!P0 BRA `(.L_x_310) ;  /* 0x0000000000048947 */ /* 0x000fea0003800000 */
[----:B------:R-:W-:Y:S01]  /*ba60*/  BPT.TRAP 0x1 ;  /* 0x000000040000795c */ /* 0x000fe20000300000 */
.L_x_310:
[----:B------:R-:W0:Y:S01]  /*ba70*/  S2R R3, SR_CgaCtaId ;  /* 0x0000000000037919 */ /* 0x000e220000008800 */
[----:B------:R-:W-:-:S04]  /*ba80*/  MOV R2, 0x400 ;  /* 0x0000040000027802 */ /* 0x000fc80000000f00 */
[----:B0-----:R-:W-:Y:S02]  /*ba90*/  LEA R3, R3, R2, 0x18 ;  /* 0x0000000203037211 */ /* 0x001fe400078ec0ff */
[----:B------:R-:W-:-:S03]  /*baa0*/  SHF.L.U32 R2, R0, 0x1f, RZ ;  /* 0x0000001f00027819 */ /* 0x000fc600000006ff */
[----:B------:R-:W-:-:S04]  /*bab0*/  VIADD R3, R3, 0x20 ;  /* 0x0000002003037836 */ /* 0x000fc80000000000 */
[C---:B------:R-:W-:Y:S02]  /*bac0*/  IMAD R7, R8.reuse, 0x8, R3 ;  /* 0x0000000808077824 */ /* 0x040fe400078e0203 */
[----:B------:R-:W-:Y:S02]  /*bad0*/  VIADD R8, R8, 0x1 ;  /* 0x0000000108087836 */ /* 0x000fe40000000000 */
[----:B------:R-:W0:Y:S03]  /*bae0*/  SYNCS.PHASECHK.TRANS64.TRYWAIT P0, [R7+URZ], R2 ;  /* 0x00000002070075a7 */ /* 0x000e26000800017f */
[----:B------:R-:W-:-:S04]  /*baf0*/  ISETP.NE.AND P1, PT, R8, 0x4, PT ;  /* 0x000000040800780c */ /* 0x000fc80003f25270 */
[----:B------:R-:W-:Y:S02]  /*bb00*/  SEL R5, RZ, 0x1, P1 ;  /* 0x00000001ff057807 */ /* 0x000fe40000800000 */
[----:B------:R-:W-:Y:S02]  /*bb10*/  SEL R8, R8, RZ, P1 ;  /* 0x000000ff08087207 */ /* 0x000fe40000800000 */
[----:B------:R-:W-:-:S03]  /*bb20*/  LOP3.LUT R5, R0, R5, RZ, 0x3c, !PT ;  /* 0x0000000500057212 */ /* 0x000fc600078e3cff */
[----:B------:R-:W-:Y:S01]  /*bb30*/  IMAD R9, R8, 0x8, R3 ;  /* 0x0000000808097824 */ /* 0x000fe200078e0203 */
[----:B------:R-:W-:Y:S01]  /*bb40*/  SHF.L.U32 R4, R5, 0x1f, RZ ;  /* 0x0000001f05047819 */ /* 0x000fe200000006ff */
[----:B0-----:R-:W-:Y:S06]  /*bb50*/  @!P0 BRA `(.L_x_311) ;  /* 0x0000000400088947 */ /* 0x001fec0003800000 */
.L_x_324:
[----:B------:R-:W1:Y:S01]  /*bb60*/  SYNCS.PHASECHK.TRANS64.TRYWAIT P0, [R9+URZ], R4 ;  /* 0x00000004090075a7 */ /* 0x000e62000800017f */
[----:B------:R-:W-:-:S05]  /*bb70*/  VIADD R0, R8, 0x1 ;  /* 0x0000000108007836 */ /* 0x000fca0000000000 */
[----:B------:R-:W-:-:S04]  /*bb80*/  ISETP.NE.AND P1, PT, R0, 0x4, PT ;  /* 0x000000040000780c */ /* 0x000fc80003f25270 */
[----:B0-----:R-:W-:Y:S02]  /*bb90*/  SEL R2, RZ, 0x1, P1 ;  /* 0x00000001ff027807 */ /* 0x001fe40000800000 */
[----:B------:R-:W-:Y:S02]  /*bba0*/  SEL R0, R0, RZ, P1 ;  /* 0x000000ff00007207 */ /* 0x000fe40000800000 */
[----:B------:R-:W-:-:S03]  /*bbb0*/  LOP3.LUT R7, R5, R2, RZ, 0x3c, !PT ;  /* 0x0000000205077212 */ /* 0x000fc600078e3cff */
[----:B------:R-:W-:Y:S01]  /*bbc0*/  IMAD R6, R0, 0x8, R3 ;  /* 0x0000000800067824 */ /* 0x000fe200078e0203 */
[----:B------:R-:W-:Y:S01]  /*bbd0*/  SHF.L.U32 R5, R7, 0x1f, RZ ;  /* 0x0000001f07057819 */ /* 0x000fe200000006ff */
[----:B-1----:R-:W-:Y:S06]  /*bbe0*/  @!P0 BRA `(.L_x_312) ;  /* 0x0000000000f88947 */ /* 0x002fec0003800000 */
.L_x_325:
[----:B------:R-:W1:Y:S01]  /*bbf0*/  SYNCS.PHASECHK.TRANS64.TRYWAIT P0, [R6+URZ], R5 ;  /* 0x00000005060075a7 */ /* 0x000e62000800017f */
[----:B------:R-:W-:-:S05]  /*bc00*/  VIADD R0, R0, 0x1 ;  /* 0x0000000100007836 */ /* 0x000fca0000000000 */
[----:B------:R-:W-:-:S04]  /*bc10*/  ISETP.NE.AND P1, PT, R0, 0x4, PT ;  /* 0x000000040000780c */ /* 0x000fc80003f25270 */
[----:B------:R-:W-:Y:S02]  /*bc20*/  SEL R2, RZ, 0x1, P1 ;  /* 0x00000001ff027807 */ /* 0x000fe40000800000 */
[----:B------:R-:W-:Y:S02]  /*bc30*/  SEL R0, R0, RZ, P1 ;  /* 0x000000ff00007207 */ /* 0x000fe40000800000 */
[----:B------:R-:W-:Y:S01]  /*bc40*/  LOP3.LUT R2, R7, R2, RZ, 0x3c, !PT ;  /* 0x0000000207027212 */ /* 0x000fe200078e3cff */
[----:B-1----:R-:W-:Y:S06]  /*bc50*/  @!P0 BRA `(.L_x_313) ;  /* 0x0000000000f08947 */ /* 0x002fec0003800000 */
.L_x_326:
[----:B------:R-:W-:Y:S01]  /*bc60*/  IMAD R3, R0, 0x8, R3 ;  /* 0x0000000800037824 */ /* 0x000fe200078e0203 */
[----:B------:R-:W-:-:S07]  /*bc70*/  SHF.L.U32 R0, R2, 0x1f, RZ ;  /* 0x0000001f02007819 */ /* 0x000fce00000006ff */
.L_x_314:
[----:B--2---:R2:W3:Y:S02]  /*bc80*/  SYNCS.PHASECHK.TRANS64.TRYWAIT P0, [R3+URZ], R0 ;  /* 0x00000000030075a7 */ /* 0x0044e4000800017f */
[----:B---3--:R-:W-:Y:S05]  /*bc90*/  @!P0 NANOSLEEP.SYNCS 0x989680 ;  /* 0x009896800000895d */ /* 0x008fea0003900000 */
[----:B------:R-:W3:Y:S02]  /*bca0*/  @!P0 SYNCS.PHASECHK.TRANS64 P0, [R3+URZ], R0 ;  /* 0x00000000030085a7 */ /* 0x000ee4000800007f */
[----:B---3--:R-:W-:Y:S05]  /*bcb0*/  @!P0 BRA `(.L_x_314) ;  /* 0xfffffffc00f08947 */ /* 0x008fea000383ffff */
.L_x_309:
[----:B------:R-:W-:Y:S05]  /*bcc0*/  BSYNC B0 ;  /* 0x0000000000007941 */ /* 0x000fea0003800000 */
.L_x_308:
[----:B------:R-:W-:Y:S05]  /*bcd0*/  EXIT ;  /* 0x000000000000794d */ /* 0x000fea0003800000 */
.L_x_18:
[----:B0-----:R0:W1:Y:S02]  /*bce0*/  SYNCS.PHASECHK.TRANS64.TRYWAIT P0, [R159+URZ], R0 ;  /* 0x000000009f0075a7 */ /* 0x001064000800017f */
[----:B-1----:R-:W-:Y:S05]  /*bcf0*/  @!P0 NANOSLEEP.SYNCS 0x989680 ;  /* 0x009896800000895d */ /* 0x002fea0003900000 */
[----:B------:R-:W1:Y:S02]  /*bd00*/  @!P0 SYNCS.PHASECHK.TRANS64 P0, [R159+URZ], R0 ;  /* 0x000000009f0085a7 */ /* 0x000e64000800007f */
[----:B-1----:R-:W-:Y:S05]  /*bd10*/  @!P0 BRA `(.L_x_18) ;  /* 0xfffffffc00f08947 */ /* 0x002fea000383ffff */
[----:B------:R-:W-:Y:S05]  /*bd20*/  BRA `(.L_x_315) ;  /* 0xffffff5800ac7947 */ /* 0x000fea000383ffff */
.L_x_23:
[----:B-1----:R1:W2:Y:S02]  /*bd30*/  SYNCS.PHASECHK.TRANS64.TRYWAIT P1, [R3+URZ], R0 ;  /* 0x00000000030075a7 */ /* 0x0022a4000802017f */
[----:B--2---:R-:W-:Y:S05]  /*bd40*/  @!P1 NANOSLEEP.SYNCS 0x989680 ;  /* 0x009896800000995d */ /* 0x004fea0003900000 */
[----:B------:R-:W2:Y:S02]  /*bd50*/  @!P1 SYNCS.PHASECHK.TRANS64 P1, [R3+URZ], R0 ;  /* 0x00000000030095a7 */ /* 0x000ea4000802007f */
[----:B--2---:R-:W-:Y:S05]  /*bd60*/  @!P1 BRA `(.L_x_23) ;  /* 0xfffffffc00f09947 */ /* 0x004fea000383ffff */
[----:B------:R-:W-:Y:S05]  /*bd70*/  BRA `(.L_x_22) ;  /* 0xffffff5c001c7947 */ /* 0x000fea000383ffff */
.L_x_28:
[----:B-1----:R-:W-:-:S04]  /*bd80*/  IMAD.U32 R5, RZ, RZ, UR4 ;  /* 0x00000004ff057e24 */ /* 0x002fc8000f8e00ff */
[----:B------:R1:W2:Y:S03]  /*bd90*/  SYNCS.PHASECHK.TRANS64.TRYWAIT P1, [R5+URZ], R4 ;  /* 0x00000004050075a7 */ /* 0x0002a6000802017f */
[----:B--2---:R-:W-:Y:S05]  /*bda0*/  @!P1 NANOSLEEP.SYNCS 0x989680 ;  /* 0x009896800000995d */ /* 0x004fea0003900000 */
[----:B------:R-:W2:Y:S02]  /*bdb0*/  @!P1 SYNCS.PHASECHK.TRANS64 P1, [R5+URZ], R4 ;  /* 0x00000004050095a7 */ /* 0x000ea4000802007f */
[----:B--2---:R-:W-:Y:S05]  /*bdc0*/  @!P1 BRA `(.L_x_28) ;  /* 0xfffffffc00ec9947 */ /* 0x004fea000383ffff */
[----:B------:R-:W-:Y:S05]  /*bdd0*/  BRA `(.L_x_27) ;  /* 0xffffff6000787947 */ /* 0x000fea000383ffff */
.L_x_34:
[----:B0-----:R0:W1:Y:S02]  /*bde0*/  SYNCS.PHASECHK.TRANS64.TRYWAIT P0, [R159+URZ+0x10], R0 ;  /* 0x000010009f0075a7 */ /* 0x001064000800017f */
[----:B-1----:R-:W-:Y:S05]  /*bdf0*/  @!P0 NANOSLEEP.SYNCS 0x989680 ;  /* 0x009896800000895d */ /* 0x002fea0003900000 */
[----:B------:R-:W1:Y:S02]  /*be00*/  @!P0 SYNCS.PHASECHK.TRANS64 P0, [R159+URZ+0x10], R0 ;  /* 0x000010009f0085a7 */ /* 0x000e64000800007f */
[----:B-1----:R-:W-:Y:S05]  /*be10*/  @!P0 BRA `(.L_x_34) ;  /* 0xfffffffc00f08947 */ /* 0x002fea000383ffff */
[----:B------:R-:W-:Y:S05]  /*be20*/  BRA `(.L_x_316) ;  /* 0xffffff6800547947 */ /* 0x000fea000383ffff */
.L_x_295:
[----:B------:R-:W-:Y:S01]  /*be30*/  BSSY B1, `(.L_x_317) ;  /* 0x0000006000017945 */ /* 0x000fe20003800000 */
[----:B------:R-:W-:-:S07]  /*be40*/  IMAD.MOV.U32 R15, RZ, RZ, -0x1 ;  /* 0xffffffffff0f7424 */ /* 0x000fce00078e00ff */
[----:B------:R-:W-:Y:S05]  /*be50*/  WARPSYNC.COLLECTIVE R15, `(.L_x_318) ;  /* 0x000000000f0c7348 */ /* 0x000fea0003c00000 */
[----:B------:R-:W-:Y:S02]  /*be60*/  ELECT P6, UR62, PT ;  /* 0x00000000003e782f */ /* 0x000fe400038c0000 */
[----:B------:R-:W-:Y:S01]  /*be70*/  MOV R14, UR62 ;  /* 0x0000003e000e7c02 */ /* 0x000fe20008000f00 */
[----:B------:R-:W-:Y:S10]  /*be80*/  ENDCOLLECTIVE ;  /* 0x000000000000791b */ /* 0x000ff40003800000 */
.L_x_318:
[----:B------:R-:W-:Y:S05]  /*be90*/  BSYNC B1 ;  /* 0x0000000000017941 */ /* 0x000fea0003800000 */
.L_x_317:
[----:B------:R-:W-:Y:S05]  /*bea0*/  BRA `(.L_x_319) ;  /* 0xffffffec00cc7947 */ /* 0x000fea000383ffff */
.L_x_298:
[----:B-1----:R1:W2:Y:S02]  /*beb0*/  SYNCS.PHASECHK.TRANS64.TRYWAIT P1, [R7+URZ+0x20], R4 ;  /* 0x00002004070075a7 */ /* 0x0022a4000802017f */
[----:B--2---:R-:W-:Y:S05]  /*bec0*/  @!P1 NANOSLEEP.SYNCS 0x989680 ;  /* 0x009896800000995d */ /* 0x004fea0003900000 */
[----:B------:R-:W2:Y:S02]  /*bed0*/  @!P1 SYNCS.PHASECHK.TRANS64 P1, [R7+URZ+0x20], R4 ;  /* 0x00002004070095a7 */ /* 0x000ea4000802007f */
[----:B--2---:R-:W-:Y:S05]  /*bee0*/  @!P1 BRA `(.L_x_298) ;  /* 0xfffffffc00f09947 */ /* 0x004fea000383ffff */
[----:B------:R-:W-:Y:S05]  /*bef0*/  BRA `(.L_x_320) ;  /* 0xfffffff000007947 */ /* 0x000fea000383ffff */
.L_x_307:
[----:B------:R-:W-:Y:S01]  /*bf00*/  BSSY B0, `(.L_x_321) ;  /* 0x0000006000007945 */ /* 0x000fe20003800000 */
[----:B------:R-:W-:-:S07]  /*bf10*/  IMAD.MOV.U32 R15, RZ, RZ, -0x1 ;  /* 0xffffffffff0f7424 */ /* 0x000fce00078e00ff */
[----:B------:R-:W-:Y:S05]  /*bf20*/  WARPSYNC.COLLECTIVE R15, `(.L_x_322) ;  /* 0x000000000f0c7348 */ /* 0x000fea0003c00000 */
[----:B------:R-:W-:Y:S02]  /*bf30*/  ELECT P6, UR62, PT ;  /* 0x00000000003e782f */ /* 0x000fe400038c0000 */
[----:B------:R-:W-:Y:S01]  /*bf40*/  MOV R14, UR62 ;  /* 0x0000003e000e7c02 */ /* 0x000fe20008000f00 */
[----:B------:R-:W-:Y:S10]  /*bf50*/  ENDCOLLECTIVE ;  /* 0x000000000000791b */ /* 0x000ff40003800000 */
.L_x_322:
[----:B------:R-:W-:Y:S05]  /*bf60*/  BSYNC B0 ;  /* 0x0000000000007941 */ /* 0x000fea0003800000 */
.L_x_321:
[----:B------:R-:W-:Y:S05]  /*bf70*/  BRA `(.L_x_323) ;  /* 0xfffffff800a07947 */ /* 0x000fea000383ffff */
.L_x_311:
[----:B0-----:R0:W1:Y:S02]  /*bf80*/  SYNCS.PHASECHK.TRANS64.TRYWAIT P0, [R7+URZ], R2 ;  /* 0x00000002070075a7 */ /* 0x001064000800017f */
[----:B-1----:R-:W-:Y:S05]  /*bf90*/  @!P0 NANOSLEEP.SYNCS 0x989680 ;  /* 0x009896800000895d */ /* 0x002fea0003900000 */
[----:B------:R-:W1:Y:S02]  /*bfa0*/  @!P0 SYNCS.PHASECHK.TRANS64 P0, [R7+URZ], R2 ;  /* 0x00000002070085a7 */ /* 0x000e64000800007f */
[----:B-1----:R-:W-:Y:S05]  /*bfb0*/  @!P0 BRA `(.L_x_311) ;  /* 0xfffffffc00f08947 */ /* 0x002fea000383ffff */
[----:B------:R-:W-:Y:S05]  /*bfc0*/  BRA `(.L_x_324) ;  /* 0xfffffff800e47947 */ /* 0x000fea000383ffff */
.L_x_312:
[----:B0-----:R0:W1:Y:S02]  /*bfd0*/  SYNCS.PHASECHK.TRANS64.TRYWAIT P0, [R9+URZ], R4 ;  /* 0x00000004090075a7 */ /* 0x001064000800017f */
[----:B-1----:R-:W-:Y:S05]  /*bfe0*/  @!P0 NANOSLEEP.SYNCS 0x989680 ;  /* 0x009896800000895d */ /* 0x002fea0003900000 */
[----:B------:R-:W1:Y:S02]  /*bff0*/  @!P0 SYNCS.PHASECHK.TRANS64 P0, [R9+URZ], R4 ;  /* 0x00000004090085a7 */ /* 0x000e64000800007f */
[----:B-1----:R-:W-:Y:S05]  /*c000*/  @!P0 BRA `(.L_x_312) ;  /* 0xfffffffc00f08947 */ /* 0x002fea000383ffff */
[----:B------:R-:W-:Y:S05]  /*c010*/  BRA `(.L_x_325) ;  /* 0xfffffff800f47947 */ /* 0x000fea000383ffff */
.L_x_313:
[----:B-1----:R1:W2:Y:S02]  /*c020*/  SYNCS.PHASECHK.TRANS64.TRYWAIT P0, [R6+URZ], R5 ;  /* 0x00000005060075a7 */ /* 0x0022a4000800017f */
[----:B--2---:R-:W-:Y:S05]  /*c030*/  @!P0 NANOSLEEP.SYNCS 0x989680 ;  /* 0x009896800000895d */ /* 0x004fea0003900000 */
[----:B------:R-:W2:Y:S02]  /*c040*/  @!P0 SYNCS.PHASECHK.TRANS64 P0, [R6+URZ], R5 ;  /* 0x00000005060085a7 */ /* 0x000ea4000800007f */
[----:B--2---:R-:W-:Y:S05]  /*c050*/  @!P0 BRA `(.L_x_313) ;  /* 0xfffffffc00f08947 */ /* 0x004fea000383ffff */
[----:B------:R-:W-:Y:S05]  /*c060*/  BRA `(.L_x_326) ;  /* 0xfffffff800fc7947 */ /* 0x000fea000383ffff */
.L_x_327:
[----:B------:R-:W-:-:S00]  /*c070*/  BRA `(.L_x_327) ;  /* 0xfffffffc00fc7947 */ /* 0x000fc0000383ffff */
[----:B------:R-:W-:-:S00]  /*c080*/  NOP ;  /* 0x0000000000007918 */ /* 0x000fc00000000000 */
[----:B------:R-:W-:-:S00]  /*c090*/  NOP ;  /* 0x0000000000007918 */ /* 0x000fc00000000000 */
[----:B------:R-:W-:-:S00]  /*c0a0*/  NOP ;  /* 0x0000000000007918 */ /* 0x000fc00000000000 */
[----:B------:R-:W-:-:S00]  /*c0b0*/  NOP ;  /* 0x0000000000007918 */ /* 0x000fc00000000000 */
[----:B------:R-:W-:-:S00]  /*c0c0*/  NOP ;  /* 0x0000000000007918 */ /* 0x000fc00000000000 */
[----:B------:R-:W-:-:S00]  /*c0d0*/  NOP ;  /* 0x0000000000007918 */ /* 0x000fc00000000000 */
[----:B------:R-:W-:-:S00]  /*c0e0*/  NOP ;  /* 0x0000000000007918 */ /* 0x000fc00000000000 */
[----:B------:R-:W-:-:S00]  /*c0f0*/  NOP ;  /* 0x0000000000007918 */ /* 0x000fc00000000000 */
.L_x_328:


//--------------------- .nv.global.init           --------------------------
	.section	.nv.global.init,"aw",@progbits
.nv.global.init:
	.type		$str$22,@object
	.size		$str$22,($str$23 - $str$22)
$str$22:
        /*0000*/ 	.byte	0x6b, 0x5f, 0x74, 0x69, 0x6c, 0x65, 0x5f, 0x63, 0x6f, 0x75, 0x6e, 0x74, 0x20, 0x3e, 0x3d, 0x20
        /*0010*/ 	.byte	0x31, 0x00
	.type		$str$23,@object
	.size		$str$23,(__unnamed_1 - $str$23)
$str$23:
        /*0012*/ 	.byte	0x2f, 0x74, 0x6d, 0x70, 0x2f, 0x63, 0x75, 0x74, 0x6c, 0x61, 0x73, 0x73, 0x5f, 0x73, 0x77, 0x65
        /*0022*/ 	.byte	0x65, 0x70, 0x5f, 0x73, 0x72, 0x63, 0x2f, 0x69, 0x6e, 0x63, 0x6c, 0x75, 0x64, 0x65, 0x2f, 0x63
        /*0032*/ 	.byte	0x75, 0x74, 0x6c, 0x61, 0x73, 0x73, 0x2f, 0x67, 0x65, 0x6d, 0x6d, 0x2f, 0x63, 0x6f, 0x6c, 0x6c
        /*0042*/ 	.byte	0x65, 0x63, 0x74, 0x69, 0x76, 0x65, 0x2f, 0x73, 0x6d, 0x39, 0x30, 0x5f, 0x6d, 0x6d, 0x61, 0x5f
        /*0052*/ 	.byte	0x74, 0x6d, 0x61, 0x5f, 0x67, 0x6d, 0x6d, 0x61, 0x5f, 0x73, 0x73, 0x5f, 0x77, 0x61, 0x72, 0x70
        /*0062*/ 	.byte	0x73, 0x70, 0x65, 0x63, 0x69, 0x61, 0x6c, 0x69, 0x7a, 0x65, 0x64, 0x2e, 0x68, 0x70, 0x70, 0x00
	.type		__unnamed_1,@object
	.size		__unnamed_1,(.L_0 - __unnamed_1)
__unnamed_1:
        /*0072*/ 	.byte	0x76, 0x6f, 0x69, 0x64, 0x20, 0x63, 0x75, 0x74, 0x6c, 0x61, 0x73, 0x73, 0x3a, 0x3a, 0x67, 0x65
        /* <DEDUP_REMOVED lines=177> */
        /*0b92*/ 	.byte	0x74, 0x69, 0x74, 0x79, 0x5d, 0x00
.L_0:


//--------------------- .nv.shared._ZN7cutlass13device_kernelINS_4gemm6kernel13GemmUniversalIN4cute5tupleIJiiiiEEENS1_10collective13CollectiveMmaINS1_34MainloopSm90TmaGmmaWarpSpecializedILi4ENS5_IJNS4_1CILi2EEENSA_ILi1EEESC_EEENS1_32KernelTmaWarpSpecializedPingpongEEENS5_IJNSA_ILi64EEENSA_ILi256EEESG_EEENS_10tfloat32_tENS5_IJlSC_lEEESJ_SK_NS4_8TiledMMAINS4_8MMA_AtomIJNS4_4SM904GMMA30MMA_64x256x8_F32TF32TF32_SS_TNILNSO_7ScaleInE1ELSQ_1EEEEEENS4_6LayoutINS5_IJSC_SC_SC_EEENS5_IJNSA_ILi0EEESV_SV_EEEEENS5_IJNS4_10UnderscoreESY_SY_EEEEENS4_13SM90_TMA_LOADENS4_14ComposedLayoutINS4_7SwizzleILi3ELi4ELi3EEENS4_18smem_ptr_flag_bitsILi32EEENST_INS5_IJNSA_ILi8EEENSA_ILi32EEEEEENS5_IJS18_SC_EEEEEEEvNS4_8identityENS4_23SM90_TMA_LOAD_MULTICASTES1C_vS1D_EENS_8epilogue10collective6detail29Sm90TmaWarpSpecializedAdapterINS1H_15DefaultEpilogueISJ_SK_SK_NS1G_6thread17LinearCombinationISJ_Li1EffLNS1L_9ScaleType4KindE0ELNS_15FloatRoundStyleE2ESJ_EENS1_15EpilogueDefaultEEEEEvvEEEEvNT_6ParamsE --------------------------
	.section	.nv.shared._ZN7cutlass13device_kernelINS_4gemm6kernel13GemmUniversalIN4cute5tupleIJiiiiEEENS1_10collective13CollectiveMmaINS1_34MainloopSm90TmaGmmaWarpSpecializedILi4ENS5_IJNS4_1CILi2EEENSA_ILi1EEESC_EEENS1_32KernelTmaWarpSpecializedPingpongEEENS5_IJNSA_ILi64EEENSA_ILi256EEESG_EEENS_10tfloat32_tENS5_IJlSC_lEEESJ_SK_NS4_8TiledMMAINS4_8MMA_AtomIJNS4_4SM904GMMA30MMA_64x256x8_F32TF32TF32_SS_TNILNSO_7ScaleInE1ELSQ_1EEEEEENS4_6LayoutINS5_IJSC_SC_SC_EEENS5_IJNSA_ILi0EEESV_SV_EEEEENS5_IJNS4_10UnderscoreESY_SY_EEEEENS4_13SM90_TMA_LOADENS4_14ComposedLayoutINS4_7SwizzleILi3ELi4ELi3EEENS4_18smem_ptr_flag_bitsILi32EEENST_INS5_IJNSA_ILi8EEENSA_ILi32EEEEEENS5_IJS18_SC_EEEEEEEvNS4_8identityENS4_23SM90_TMA_LOAD_MULTICASTES1C_vS1D_EENS_8epilogue10collective6detail29Sm90TmaWarpSpecializedAdapterINS1H_15DefaultEpilogueISJ_SK_SK_NS1G_6thread17LinearCombinationISJ_Li1EffLNS1L_9ScaleType4KindE0ELNS_15FloatRoundStyleE2ESJ_EENS1_15EpilogueDefaultEEEEEvvEEEEvNT_6ParamsE,"aw",@nobits
	.sectionflags	@""
	.align	16
	.zero		1024


//--------------------- .nv.shared.reserved.0     --------------------------
	.section	.nv.shared.reserved.0,"aw",@nobits
	.weak		__nv_reservedSMEM_offset_0_alias
	.size		__nv_reservedSMEM_offset_0_alias, 0, 0
	.other		__nv_reservedSMEM_offset_0_alias,@"STO_CUDA_RESERVED_SHARED STV_DEFAULT"
__nv_reservedSMEM_offset_0_alias:
	.zero		0


//--------------------- .nv.global                --------------------------
	.section	.nv.global,"aw",@nobits
.nv.global:
	.type		_ZN39_INTERNAL_63871268_4_k_cu_7e4d32d5_67654cute1_E,@object
	.size		_ZN39_INTERNAL_63871268_4_k_cu_7e4d32d5_67654cute1_E,(_ZN39_INTERNAL_63871268_4_k_cu_7e4d32d5_67654cuda3std3__45__cpo6cbeginE - _ZN39_INTERNAL_63871268_4_k_cu_7e4d32d5_67654cute1_E)
_ZN39_INTERNAL_63871268_4_k_cu_7e4d32d5_67654cute1_E:
	.zero		1
	.type		_ZN39_INTERNAL_63871268_4_k_cu_7e4d32d5_67654cuda3std3__45__cpo6cbeginE,@object
	.size		_ZN39_INTERNAL_63871268_4_k_cu_7e4d32d5_67654cuda3std3__45__cpo6cbeginE,(_ZN39_INTERNAL_63871268_4_k_cu_7e4d32d5_67654cuda3std3__48in_placeE - _ZN39_INTERNAL_63871268_4_k_cu_7e4d32d5_67654cuda3std3__45__cpo6cbeginE)
_ZN39_INTERNAL_63871268_4_k_cu_7e4d32d5_67654cuda3std3__45__cpo6cbeginE:
	.zero		1
	.type		_ZN39_INTERNAL_63871268_4_k_cu_7e4d32d5_67654cuda3std3__48in_placeE,@object
	.size		_ZN39_INTERNAL_63871268_4_k_cu_7e4d32d5_67654cuda3std3__48in_placeE,(_ZN39_INTERNAL_63871268_4_k_cu_7e4d32d5_67654cuda3std6ranges3__45__cpo9iter_moveE - _ZN39_INTERNAL_63871268_4_k_cu_7e4d32d5_67654cuda3std3__48in_placeE)
_ZN39_INTERNAL_63871268_4_k_cu_7e4d32d5_67654cuda3std3__48in_placeE:
	.zero		1
	.type		_ZN39_INTERNAL_63871268_4_k_cu_7e4d32d5_67654cuda3std6ranges3__45__cpo9iter_moveE,@object
	.size		_ZN39_INTERNAL_63871268_4_k_cu_7e4d32d5_67654cuda3std6ranges3__45__cpo9iter_moveE,(_ZN39_INTERNAL_63871268_4_k_cu_7e4d32d5_67654cuda3std3__45__cpo5beginE - _ZN39_INTERNAL_63871268_4_k_cu_7e4d32d5_67654cuda3std6ranges3__45__cpo9iter_moveE)
_ZN39_INTERNAL_63871268_4_k_cu_7e4d32d5_67654cuda3std6ranges3__45__cpo9iter_moveE:
	.zero		1
	.type		_ZN39_INTERNAL_63871268_4_k_cu_7e4d32d5_67654cuda3std3__45__cpo5beginE,@object
	.size		_ZN39_INTERNAL_63871268_4_k_cu_7e4d32d5_67654cuda3std3__45__cpo5beginE,(_ZN39_INTERNAL_63871268_4_k_cu_7e4d32d5_67654cuda3std3__441_GLOBAL__N__63871268_4_k_cu_7e4d32d5_67656ignoreE - _ZN39_INTERNAL_63871268_4_k_cu_7e4d32d5_67654cuda3std3__45__cpo5beginE)
_ZN39_INTERNAL_63871268_4_k_cu_7e4d32d5_67654cuda3std3__45__cpo5beginE:
	.zero		1
	.type		_ZN39_INTERNAL_63871268_4_k_cu_7e4d32d5_67654cuda3std3__441_GLOBAL__N__63871268_4_k_cu_7e4d32d5_67656ignoreE,@object
	.size		_ZN39_INTERNAL_63871268_4_k_cu_7e4d32d5_67654cuda3std3__441_GLOBAL__N__63871268_4_k_cu_7e4d32d5_67656ignoreE,(_ZN39_INTERNAL_63871268_4_k_cu_7e4d32d5_67654cute7productE - _ZN39_INTERNAL_63871268_4_k_cu_7e4d32d5_67654cuda3std3__441_GLOBAL__N__63871268_4_k_cu_7e4d32d5_67656ignoreE)
_ZN39_INTERNAL_63871268_4_k_cu_7e4d32d5_67654cuda3std3__441_GLOBAL__N__63871268_4_k_cu_7e4d32d5_67656ignoreE:
	.zero		1
	.type		_ZN39_INTERNAL_63871268_4_k_cu_7e4d32d5_67654cute7productE,@object
	.size		_ZN39_INTERNAL_63871268_4_k_cu_7e4d32d5_67654cute7productE,(_ZN39_INTERNAL_63871268_4_k_cu_7e4d32d5_67654cuda3std3__45__cpo3endE - _ZN39_INTERNAL_63871268_4_k_cu_7e4d32d5_67654cute7productE)
_ZN39_INTERNAL_63871268_4_k_cu_7e4d32d5_67654cute7productE:
	.zero		1
	.type		_ZN39_INTERNAL_63871268_4_k_cu_7e4d32d5_67654cuda3std3__45__cpo3endE,@object
	.size		_ZN39_INTERNAL_63871268_4_k_cu_7e4d32d5_67654cuda3std3__45__cpo3endE,(_ZN39_INTERNAL_63871268_4_k_cu_7e4d32d5_67654cuda3std3__419piecewise_constructE - _ZN39_INTERNAL_63871268_4_k_cu_7e4d32d5_67654cuda3std3__45__cpo3endE)
_ZN39_INTERNAL_63871268_4_k_cu_7e4d32d5_67654cuda3std3__45__cpo3endE:
	.zero		1
	.type		_ZN39_INTERNAL_63871268_4_k_cu_7e4d32d5_67654cuda3std3__419piecewise_constructE,@object
	.size		_ZN39_INTERNAL_63871268_4_k_cu_7e4d32d5_67654cuda3std3__419piecewise_constructE,(_ZN39_INTERNAL_63871268_4_k_cu_7e4d32d5_67654cuda3std3__45__cpo4cendE - _ZN39_INTERNAL_63871268_4_k_cu_7e4d32d5_67654cuda3std3__419piecewise_constructE)
_ZN39_INTERNAL_63871268_4_k_cu_7e4d32d5_67654cuda3std3__419piecewise_constructE:
	.zero		1
	.type		_ZN39_INTERNAL_63871268_4_k_cu_7e4d32d5_67654cuda3std3__45__cpo4cendE,@object
	.size		_ZN39_INTERNAL_63871268_4_k_cu_7e4d32d5_67654cuda3std3__45__cpo4cendE,(_ZN39_INTERNAL_63871268_4_k_cu_7e4d32d5_67654cuda3std6ranges3__45__cpo4swapE - _ZN39_INTERNAL_63871268_4_k_cu_7e4d32d5_67654cuda3std3__45__cpo4cendE)
_ZN39_INTERNAL_63871268_4_k_cu_7e4d32d5_67654cuda3std3__45__cpo4cendE:
	.zero		1
	.type		_ZN39_INTERNAL_63871268_4_k_cu_7e4d32d5_67654cuda3std6ranges3__45__cpo4swapE,@object
	.size		_ZN39_INTERNAL_63871268_4_k_cu_7e4d32d5_67654cuda3std6ranges3__45__cpo4swapE,(.L_8 - _ZN39_INTERNAL_63871268_4_k_cu_7e4d32d5_67654cuda3std6ranges3__45__cpo4swapE)
_ZN39_INTERNAL_63871268_4_k_cu_7e4d32d5_67654cuda3std6ranges3__45__cpo4swapE:
	.zero		1
.L_8:


//--------------------- .nv.constant0._ZN7cutlass13device_kernelINS_4gemm6kernel13GemmUniversalIN4cute5tupleIJiiiiEEENS1_10collective13CollectiveMmaINS1_34MainloopSm90TmaGmmaWarpSpecializedILi4ENS5_IJNS4_1CILi2EEENSA_ILi1EEESC_EEENS1_32KernelTmaWarpSpecializedPingpongEEENS5_IJNSA_ILi64EEENSA_ILi256EEESG_EEENS_10tfloat32_tENS5_IJlSC_lEEESJ_SK_NS4_8TiledMMAINS4_8MMA_AtomIJNS4_4SM904GMMA30MMA_64x256x8_F32TF32TF32_SS_TNILNSO_7ScaleInE1ELSQ_1EEEEEENS4_6LayoutINS5_IJSC_SC_SC_EEENS5_IJNSA_ILi0EEESV_SV_EEEEENS5_IJNS4_10UnderscoreESY_SY_EEEEENS4_13SM90_TMA_LOADENS4_14ComposedLayoutINS4_7SwizzleILi3ELi4ELi3EEENS4_18smem_ptr_flag_bitsILi32EEENST_INS5_IJNSA_ILi8EEENSA_ILi32EEEEEENS5_IJS18_SC_EEEEEEEvNS4_8identityENS4_23SM90_TMA_LOAD_MULTICASTES1C_vS1D_EENS_8epilogue10collective6detail29Sm90TmaWarpSpecializedAdapterINS1H_15DefaultEpilogueISJ_SK_SK_NS1G_6thread17LinearCombinationISJ_Li1EffLNS1L_9ScaleType4KindE0ELNS_15FloatRoundStyleE2ESJ_EENS1_15EpilogueDefaultEEEEEvvEEEEvNT_6ParamsE --------------------------
	.section	.nv.constant0._ZN7cutlass13device_kernelINS_4gemm6kernel13GemmUniversalIN4cute5tupleIJiiiiEEENS1_10collective13CollectiveMmaINS1_34MainloopSm90TmaGmmaWarpSpecializedILi4ENS5_IJNS4_1CILi2EEENSA_ILi1EEESC_EEENS1_32KernelTmaWarpSpecializedPingpongEEENS5_IJNSA_ILi64EEENSA_ILi256EEESG_EEENS_10tfloat32_tENS5_IJlSC_lEEESJ_SK_NS4_8TiledMMAINS4_8MMA_AtomIJNS4_4SM904GMMA30MMA_64x256x8_F32TF32TF32_SS_TNILNSO_7ScaleInE1ELSQ_1EEEEEENS4_6LayoutINS5_IJSC_SC_SC_EEENS5_IJNSA_ILi0EEESV_SV_EEEEENS5_IJNS4_10UnderscoreESY_SY_EEEEENS4_13SM90_TMA_LOADENS4_14ComposedLayoutINS4_7SwizzleILi3ELi4ELi3EEENS4_18smem_ptr_flag_bitsILi32EEENST_INS5_IJNSA_ILi8EEENSA_ILi32EEEEEENS5_IJS18_SC_EEEEEEEvNS4_8identityENS4_23SM90_TMA_LOAD_MULTICASTES1C_vS1D_EENS_8epilogue10collective6detail29Sm90TmaWarpSpecializedAdapterINS1H_15DefaultEpilogueISJ_SK_SK_NS1G_6thread17LinearCombinationISJ_Li1EffLNS1L_9ScaleType4KindE0ELNS_15FloatRoundStyleE2ESJ_EENS1_15EpilogueDefaultEEEEEvvEEEEvNT_6ParamsE,"a",@progbits
	.sectionflags	@""
	.align	4
.nv.constant0._ZN7cutlass13device_kernelINS_4gemm6kernel13GemmUniversalIN4cute5tupleIJiiiiEEENS1_10collective13CollectiveMmaINS1_34MainloopSm90TmaGmmaWarpSpecializedILi4ENS5_IJNS4_1CILi2EEENSA_ILi1EEESC_EEENS1_32KernelTmaWarpSpecializedPingpongEEENS5_IJNSA_ILi64EEENSA_ILi256EEESG_EEENS_10tfloat32_tENS5_IJlSC_lEEESJ_SK_NS4_8TiledMMAINS4_8MMA_AtomIJNS4_4SM904GMMA30MMA_64x256x8_F32TF32TF32_SS_TNILNSO_7ScaleInE1ELSQ_1EEEEEENS4_6LayoutINS5_IJSC_SC_SC_EEENS5_IJNSA_ILi0EEESV_SV_EEEEENS5_IJNS4_10UnderscoreESY_SY_EEEEENS4_13SM90_TMA_LOADENS4_14ComposedLayoutINS4_7SwizzleILi3ELi4ELi3EEENS4_18smem_ptr_flag_bitsILi32EEENST_INS5_IJNSA_ILi8EEENSA_ILi32EEEEEENS5_IJS18_SC_EEEEEEEvNS4_8identityENS4_23SM90_TMA_LOAD_MULTICASTES1C_vS1D_EENS_8epilogue10collective6detail29Sm90TmaWarpSpecializedAdapterINS1H_15DefaultEpilogueISJ_SK_SK_NS1G_6thread17LinearCombinationISJ_Li1EffLNS1L_9ScaleType4KindE0ELNS_15FloatRoundStyleE2ESJ_EENS1_15EpilogueDefaultEEEEEvvEEEEvNT_6ParamsE:
	.zero		1664


//--------------------- SYMBOLS --------------------------

	.type		.nv.reservedSmem.offset0,@object
	.size		.nv.reservedSmem.offset0,0x4
	.type		__assertfail,@function
